	.target	sm_90a

	.elftype	@"ET_EXEC"


//--------------------- .note.nv.tkinfo           --------------------------
	.section	.note.nv.tkinfo,"",@"SHT_NOTE"
	.sectionflags	@"SHF_NOTE_NV_TKINFO"
	.tkinfo
        /*0018*/ 	.word	0x00000002
        /*0030*/ 	.string	""
        /*0030*/ 	.string	"ptxas"
        /*0030*/ 	.string	"Cuda compilation tools, release 13.0, V13.0.88"
        /*0030*/ 	.string	"Build cuda_13.0.r13.0/compiler.36424714_0"
        /*0030*/ 	.string	"-v  -suppress-debug-info  -lineinfo  -arch sm_90a "



//--------------------- .note.nv.cuinfo           --------------------------
	.section	.note.nv.cuinfo,"",@"SHT_NOTE"
	.sectionflags	@"SHF_NOTE_NV_CUINFO"
        /*0018*/ 	.short	0x0002
        /*001a*/ 	.short	0x005a
        /*001c*/ 	.short	0x0082
	.zero		2


//--------------------- .nv.info                  --------------------------
	.section	.nv.info,"",@"SHT_CUDA_INFO"
	.align	4


	//----- nvinfo : EIATTR_REGCOUNT
	.align		4
        /*0000*/ 	.byte	0x04, 0x2f
        /*0002*/ 	.short	(.L_1 - .L_0)
	.align		4
.L_0:
        /*0004*/ 	.word	index@(gluon_wgmma)
        /*0008*/ 	.word	0x0000009a


	//----- nvinfo : EIATTR_FRAME_SIZE
	.align		4
.L_1:
        /*000c*/ 	.byte	0x04, 0x11
        /*000e*/ 	.short	(.L_3 - .L_2)
	.align		4
.L_2:
        /*0010*/ 	.word	index@(gluon_wgmma)
        /*0014*/ 	.word	0x00000000


	//----- nvinfo : EIATTR_MIN_STACK_SIZE
	.align		4
.L_3:
        /*0018*/ 	.byte	0x04, 0x12
        /*001a*/ 	.short	(.L_5 - .L_4)
	.align		4
.L_4:
        /*001c*/ 	.word	index@(gluon_wgmma)
        /*0020*/ 	.word	0x00000000
.L_5:


//--------------------- .nv.compat                --------------------------
	.section	.nv.compat,"",@"SHT_CUDA_COMPAT_INFO"
	.align	4
        /*0000*/ 	.byte	0x02, 0x09, 0x01, 0x00, 0x02, 0x02, 0x04, 0x00, 0x02, 0x05, 0x05, 0x00, 0x03, 0x07, 0x01, 0x01
        /*0010*/ 	.byte	0x02, 0x03, 0x03, 0x00, 0x02, 0x06, 0x01, 0x00, 0x04, 0x0b, 0x08, 0x00, 0x00, 0x00, 0x00, 0x00
        /*0020*/ 	.byte	0x00, 0x00, 0x00, 0x00


//--------------------- .nv.info.gluon_wgmma      --------------------------
	.section	.nv.info.gluon_wgmma,"",@"SHT_CUDA_INFO"
	.sectionflags	@""
	.align	4


	//----- nvinfo : EIATTR_CUDA_API_VERSION
	.align		4
        /*0000*/ 	.byte	0x04, 0x37
        /*0002*/ 	.short	(.L_7 - .L_6)
.L_6:
        /*0004*/ 	.word	0x00000082


	//----- nvinfo : EIATTR_KPARAM_INFO
	.align		4
.L_7:
        /*0008*/ 	.byte	0x04, 0x17
        /*000a*/ 	.short	(.L_9 - .L_8)
.L_8:
        /*000c*/ 	.word	0x00000000
        /*0010*/ 	.short	0x000a
        /*0012*/ 	.short	0x0048
        /*0014*/ 	.byte	0x00, 0xf4, 0x21, 0x00


	//----- nvinfo : EIATTR_KPARAM_INFO
	.align		4
.L_9:
        /*0018*/ 	.byte	0x04, 0x17
        /*001a*/ 	.short	(.L_11 - .L_10)
.L_10:
        /*001c*/ 	.word	0x00000000
        /*0020*/ 	.short	0x0009
        /*0022*/ 	.short	0x0040
        /*0024*/ 	.byte	0x00, 0xf4, 0x21, 0x00


	//----- nvinfo : EIATTR_KPARAM_INFO
	.align		4
.L_11:
        /*0028*/ 	.byte	0x04, 0x17
        /*002a*/ 	.short	(.L_13 - .L_12)
.L_12:
        /*002c*/ 	.word	0x00000000
        /*0030*/ 	.short	0x0008
        /*0032*/ 	.short	0x0038
        /*0034*/ 	.byte	0x00, 0xf0, 0x21, 0x00


	//----- nvinfo : EIATTR_KPARAM_INFO
	.align		4
.L_13:
        /*0038*/ 	.byte	0x04, 0x17
        /*003a*/ 	.short	(.L_15 - .L_14)
.L_14:
        /*003c*/ 	.word	0x00000000
        /*0040*/ 	.short	0x0007
        /*0042*/ 	.short	0x0030
        /*0044*/ 	.byte	0x00, 0xf0, 0x21, 0x00


	//----- nvinfo : EIATTR_KPARAM_INFO
	.align		4
.L_15:
        /*0048*/ 	.byte	0x04, 0x17
        /*004a*/ 	.short	(.L_17 - .L_16)
.L_16:
        /*004c*/ 	.word	0x00000000
        /*0050*/ 	.short	0x0006
        /*0052*/ 	.short	0x0028
        /*0054*/ 	.byte	0x00, 0xf0, 0x21, 0x00


	//----- nvinfo : EIATTR_KPARAM_INFO
	.align		4
.L_17:
        /*0058*/ 	.byte	0x04, 0x17
        /*005a*/ 	.short	(.L_19 - .L_18)
.L_18:
        /*005c*/ 	.word	0x00000000
        /*0060*/ 	.short	0x0005
        /*0062*/ 	.short	0x0020
        /*0064*/ 	.byte	0x00, 0xf0, 0x11, 0x00


	//----- nvinfo : EIATTR_KPARAM_INFO
	.align		4
.L_19:
        /*0068*/ 	.byte	0x04, 0x17
        /*006a*/ 	.short	(.L_21 - .L_20)
.L_20:
        /*006c*/ 	.word	0x00000000
        /*0070*/ 	.short	0x0004
        /*0072*/ 	.short	0x001c
        /*0074*/ 	.byte	0x00, 0xf0, 0x11, 0x00


	//----- nvinfo : EIATTR_KPARAM_INFO
	.align		4
.L_21:
        /*0078*/ 	.byte	0x04, 0x17
        /*007a*/ 	.short	(.L_23 - .L_22)
.L_22:
        /*007c*/ 	.word	0x00000000
        /*0080*/ 	.short	0x0003
        /*0082*/ 	.short	0x0018
        /*0084*/ 	.byte	0x00, 0xf0, 0x11, 0x00


	//----- nvinfo : EIATTR_KPARAM_INFO
	.align		4
.L_23:
        /*0088*/ 	.byte	0x04, 0x17
        /*008a*/ 	.short	(.L_25 - .L_24)
.L_24:
        /*008c*/ 	.word	0x00000000
        /*0090*/ 	.short	0x0002
        /*0092*/ 	.short	0x0010
        /*0094*/ 	.byte	0x00, 0xf4, 0x21, 0x00


	//----- nvinfo : EIATTR_KPARAM_INFO
	.align		4
.L_25:
        /*0098*/ 	.byte	0x04, 0x17
        /*009a*/ 	.short	(.L_27 - .L_26)
.L_26:
        /*009c*/ 	.word	0x00000000
        /*00a0*/ 	.short	0x0001
        /*00a2*/ 	.short	0x0008
        /*00a4*/ 	.byte	0x00, 0xf4, 0x21, 0x00


	//----- nvinfo : EIATTR_KPARAM_INFO
	.align		4
.L_27:
        /*00a8*/ 	.byte	0x04, 0x17
        /*00aa*/ 	.short	(.L_29 - .L_28)
.L_28:
        /*00ac*/ 	.word	0x00000000
        /*00b0*/ 	.short	0x0000
        /*00b2*/ 	.short	0x0000
        /*00b4*/ 	.byte	0x00, 0xf4, 0x21, 0x00


	//----- nvinfo : EIATTR_SPARSE_MMA_MASK
	.align		4
.L_29:
        /*00b8*/ 	.byte	0x03, 0x50
        /*00ba*/ 	.short	0x0000


	//----- nvinfo : EIATTR_MAXREG_COUNT
	.align		4
        /*00bc*/ 	.byte	0x03, 0x1b
        /*00be*/ 	.short	0x00ff


	//----- nvinfo : EIATTR_NUM_BARRIERS
	.align		4
        /*00c0*/ 	.byte	0x02, 0x4c
        /*00c2*/ 	.byte	0x01
	.zero		1


	//----- nvinfo : EIATTR_MERCURY_ISA_VERSION
	.align		4
        /*00c4*/ 	.byte	0x03, 0x5f
        /*00c6*/ 	.short	0x0101


	//----- nvinfo : EIATTR_INT_WARP_WIDE_INSTR_OFFSETS
	.align		4
        /*00c8*/ 	.byte	0x04, 0x31
        /*00ca*/ 	.short	(.L_31 - .L_30)


	//   ....[0]....
.L_30:
        /*00cc*/ 	.word	0x00001320


	//   ....[1]....
        /*00d0*/ 	.word	0x00001340


	//   ....[2]....
        /*00d4*/ 	.word	0x00001350


	//   ....[3]....
        /*00d8*/ 	.word	0x00001430


	//   ....[4]....
        /*00dc*/ 	.word	0x00001d50


	//   ....[5]....
        /*00e0*/ 	.word	0x00001d60


	//   ....[6]....
        /*00e4*/ 	.word	0x00001e40


	//   ....[7]....
        /*00e8*/ 	.word	0x00001e50


	//----- nvinfo : EIATTR_COOP_GROUP_MASK_REGIDS
	.align		4
.L_31:
        /*00ec*/ 	.byte	0x04, 0x29
        /*00ee*/ 	.short	(.L_33 - .L_32)


	//   ....[0]....
.L_32:
        /*00f0*/ 	.word	0xffffffff


	//   ....[1]....
        /*00f4*/ 	.word	0xffffffff


	//   ....[2]....
        /*00f8*/ 	.word	0xffffffff


	//----- nvinfo : EIATTR_COOP_GROUP_INSTR_OFFSETS
	.align		4
.L_33:
        /*00fc*/ 	.byte	0x04, 0x28
        /*00fe*/ 	.short	(.L_35 - .L_34)


	//   ....[0]....
.L_34:
        /*0100*/ 	.word	0x00000150


	//   ....[1]....
        /*0104*/ 	.word	0x00000700


	//   ....[2]....
        /*0108*/ 	.word	0x00000cf0


	//----- nvinfo : EIATTR_MBARRIER_INSTR_OFFSETS
	.align		4
.L_35:
        /*010c*/ 	.byte	0x04, 0x39
        /*010e*/ 	.short	(.L_37 - .L_36)


	//   ....[0]....
.L_36:
        /*0110*/ 	.word	0x000014b0
        /*0114*/ 	.word	0x000000ff
        /*0118*/ 	.word	0x0003c000
        /*011c*/ 	.short	0x0100
        /*011e*/ 	.byte	0x14
	.zero		1


	//   ....[1]....
        /*0120*/ 	.word	0x00001640
        /*0124*/ 	.word	0x000000ff
        /*0128*/ 	.word	0x0003c008
        /*012c*/ 	.short	0x0100
        /*012e*/ 	.byte	0x14
	.zero		1


	//   ....[2]....
        /*0130*/ 	.word	0x000017d0
        /*0134*/ 	.word	0x000000ff
        /*0138*/ 	.word	0x0003c010
        /*013c*/ 	.short	0x0100
        /*013e*/ 	.byte	0x14
	.zero		1


	//   ....[3]....
        /*0140*/ 	.word	0x00001f10
        /*0144*/ 	.word	0x000000ff
        /*0148*/ 	.word	0x0003c000
        /*014c*/ 	.short	0x010a
        /*014e*/ 	.byte	0x1f
	.zero		1


	//   ....[4]....
        /*0150*/ 	.word	0x00002330
        /*0154*/ 	.word	0x000000ff
        /*0158*/ 	.word	0x0003c000
        /*015c*/ 	.short	0x0108
        /*015e*/ 	.byte	0x14
	.zero		1


	//   ....[5]....
        /*0160*/ 	.word	0x00002430
        /*0164*/ 	.word	0x000000ff
        /*0168*/ 	.word	0x0003c008
        /*016c*/ 	.short	0x0108
        /*016e*/ 	.byte	0x14
	.zero		1


	//   ....[6]....
        /*0170*/ 	.word	0x00002520
        /*0174*/ 	.word	0x000000ff
        /*0178*/ 	.word	0x0003c010
        /*017c*/ 	.short	0x0108
        /*017e*/ 	.byte	0x14
	.zero		1


	//   ....[7]....
        /*0180*/ 	.word	0x00002900
        /*0184*/ 	.word	0x000000ff
        /*0188*/ 	.word	0x0003c000
        /*018c*/ 	.short	0x010a
        /*018e*/ 	.byte	0x1f
	.zero		1


	//----- nvinfo : EIATTR_NUM_MBARRIERS
	.align		4
.L_37:
        /*0190*/ 	.byte	0x03, 0x38
        /*0192*/ 	.short	0x0003


	//----- nvinfo : EIATTR_EXIT_INSTR_OFFSETS
	.align		4
        /*0194*/ 	.byte	0x04, 0x1c
        /*0196*/ 	.short	(.L_39 - .L_38)


	//   ....[0]....
.L_38:
        /*0198*/ 	.word	0x000028f0


	//----- nvinfo : EIATTR_REQNTID
	.align		4
.L_39:
        /*019c*/ 	.byte	0x04, 0x10
        /*019e*/ 	.short	(.L_41 - .L_40)
.L_40:
        /*01a0*/ 	.word	0x00000080
        /*01a4*/ 	.word	0x00000001
        /*01a8*/ 	.word	0x00000001


	//----- nvinfo : EIATTR_CRS_STACK_SIZE
	.align		4
.L_41:
        /*01ac*/ 	.byte	0x04, 0x1e
        /*01ae*/ 	.short	(.L_43 - .L_42)
.L_42:
        /*01b0*/ 	.word	0x00000000


	//----- nvinfo : EIATTR_CBANK_PARAM_SIZE
	.align		4
.L_43:
        /*01b4*/ 	.byte	0x03, 0x19
        /*01b6*/ 	.short	0x0050


	//----- nvinfo : EIATTR_PARAM_CBANK
	.align		4
        /*01b8*/ 	.byte	0x04, 0x0a
        /*01ba*/ 	.short	(.L_45 - .L_44)
	.align		4
.L_44:
        /*01bc*/ 	.word	index@(.nv.constant0.gluon_wgmma)
        /*01c0*/ 	.short	0x0210
        /*01c2*/ 	.short	0x0050


	//----- nvinfo : EIATTR_SW_WAR
	.align		4
.L_45:
        /*01c4*/ 	.byte	0x04, 0x36
        /*01c6*/ 	.short	(.L_47 - .L_46)
.L_46:
        /*01c8*/ 	.word	0x00000008
.L_47:


//--------------------- .nv.callgraph             --------------------------
	.section	.nv.callgraph,"",@"SHT_CUDA_CALLGRAPH"
	.align	4
	.sectionentsize	8
	.align		4
        /*0000*/ 	.word	0x00000000
	.align		4
        /*0004*/ 	.word	0xffffffff
	.align		4
        /*0008*/ 	.word	0x00000000
	.align		4
        /*000c*/ 	.word	0xfffffffe
	.align		4
        /*0010*/ 	.word	0x00000000
	.align		4
        /*0014*/ 	.word	0xfffffffd
	.align		4
        /*0018*/ 	.word	0x00000000
	.align		4
        /*001c*/ 	.word	0xfffffffc


//--------------------- .text.gluon_wgmma         --------------------------
	.section	.text.gluon_wgmma,"ax",@progbits
	.align	128
        .global         gluon_wgmma
        .type           gluon_wgmma,@function
        .size           gluon_wgmma,(.L_x_52 - gluon_wgmma)
        .other          gluon_wgmma,@"STO_CUDA_ENTRY STV_DEFAULT"
gluon_wgmma:
.text.gluon_wgmma:
[----:B------:R-:W-:Y:S01]  /*0000*/  LDC R1, c[0x0][0x28] ;  /* 0x00000a00ff017b82 */ /* 0x000fe20000000800 */
[----:B------:R-:W1:Y:S07]  /*0010*/  S2R R0, SR_TID.X ;  /* 0x0000000000007919 */ /* 0x000e6e0000002100 */
[----:B------:R-:W2:Y:S01]  /*0020*/  S2UR UR4, SR_CgaCtaId ;  /* 0x00000000000479c3 */ /* 0x000ea20000008800 */
[----:B------:R-:W-:Y:S01]  /*0030*/  UMOV UR20, 0x400 ;  /* 0x0000040000147882 */ /* 0x000fe20000000000 */
[----:B------:R-:W-:Y:S01]  /*0040*/  ULDC UR6, c[0x0][0xc] ;  /* 0x0000030000067ab9 */ /* 0x000fe20000000800 */
[----:B------:R-:W-:Y:S01]  /*0050*/  ULDC.64 UR26, c[0x0][0x250] ;  /* 0x00009400001a7ab9 */ /* 0x000fe20000000a00 */
[----:B------:R-:W-:Y:S04]  /*0060*/  BSSY B0, `(.L_x_0) ;  /* 0x000001f000007945 */ /* 0x000fe80003800000 */
[----:B------:R-:W3:Y:S08]  /*0070*/  LDC R4, c[0x0][0x228] ;  /* 0x00008a00ff047b82 */ /* 0x000ef00000000800 */
[----:B------:R-:W4:Y:S08]  /*0080*/  LDC R13, c[0x0][0x230] ;  /* 0x00008c00ff0d7b82 */ /* 0x000f300000000800 */
[----:B------:R-:W-:Y:S01]  /*0090*/  S2UR UR32, SR_CTAID.Y ;  /* 0x00000000002079c3 */ /* 0x000fe20000002600 */
[----:B--2---:R-:W-:-:S03]  /*00a0*/  ULEA UR20, UR4, UR20, 0x18 ;  /* 0x0000001404147291 */ /* 0x004fc6000f8ec03f */
[----:B------:R-:W-:Y:S01]  /*00b0*/  ULDC UR4, c[0x0][0x10] ;  /* 0x0000040000047ab9 */ /* 0x000fe20000000800 */
[----:B-1----:R-:W-:-:S03]  /*00c0*/  LOP3.LUT R6, R0, 0x7f, RZ, 0xc0, !PT ;  /* 0x0000007f00067812 */ /* 0x002fc600078ec0ff */
[----:B------:R-:W1:Y:S01]  /*00d0*/  S2UR UR5, SR_CTAID.Z ;  /* 0x00000000000579c3 */ /* 0x000e620000002700 */
[----:B---3--:R-:W-:Y:S01]  /*00e0*/  VIADD R4, R4, 0xffffffff ;  /* 0xffffffff04047836 */ /* 0x008fe20000000000 */
[C---:B------:R-:W-:Y:S02]  /*00f0*/  ISETP.GE.U32.AND P0, PT, R6.reuse, 0x20, PT ;  /* 0x000000200600780c */ /* 0x040fe40003f06070 */
[C---:B------:R-:W-:Y:S02]  /*0100*/  ISETP.NE.U32.AND P2, PT, R6.reuse, RZ, PT ;  /* 0x000000ff0600720c */ /* 0x040fe40003f45070 */
[----:B------:R-:W-:Y:S02]  /*0110*/  LEA R12, R6, UR20, 0x2 ;  /* 0x00000014060c7c11 */ /* 0x000fe4000f8e10ff */
[----:B------:R-:W2:Y:S01]  /*0120*/  S2UR UR33, SR_CTAID.X ;  /* 0x00000000002179c3 */ /* 0x000ea20000002500 */
[----:B----4-:R-:W-:-:S06]  /*0130*/  VIADD R9, R13, 0xffffffff ;  /* 0xffffffff0d097836 */ /* 0x010fcc0000000000 */
[----:B------:R3:W-:Y:S01]  /*0140*/  @!P0 STS [R12], RZ ;  /* 0x000000ff0c008388 */ /* 0x0007e20000000800 */
[----:B------:R-:W-:-:S03]  /*0150*/  NOP ;  /* 0x0000000000007918 */ /* 0x000fc60000000000 */
[----:B------:R3:W-:Y:S01]  /*0160*/  @!P2 STS [UR20+0x24], R4 ;  /* 0x00002404ff00a988 */ /* 0x0007e20008000814 */
[----:B-1----:R-:W-:-:S03]  /*0170*/  UIMAD UR4, UR5, UR4, UR32 ;  /* 0x00000004050472a4 */ /* 0x002fc6000f8e0220 */
[----:B------:R3:W-:Y:S01]  /*0180*/  @!P2 STS [UR20+0x20], R9 ;  /* 0x00002009ff00a988 */ /* 0x0007e20008000814 */
[----:B--2---:R-:W-:-:S04]  /*0190*/  UIMAD UR4, UR4, UR6, UR33 ;  /* 0x00000006040472a4 */ /* 0x004fc8000f8e0221 */
[----:B------:R-:W-:-:S03]  /*01a0*/  UIMAD UR5, UR4, 0x180, URZ ;  /* 0x00000180040578a4 */ /* 0x000fc6000f8e023f */
[----:B------:R-:W-:Y:S01]  /*01b0*/  UMOV UR4, URZ ;  /* 0x0000003f00047c82 */ /* 0x000fe20008000000 */
[----:B------:R-:W-:-:S04]  /*01c0*/  UIADD3 UR22, UP0, UR5, UR26, URZ ;  /* 0x0000001a05167290 */ /* 0x000fc8000ff1e03f */
[----:B------:R-:W-:Y:S01]  /*01d0*/  ULEA.HI.X.SX32 UR23, UR5, UR27, 0x1, UP0 ;  /* 0x0000001b05177291 */ /* 0x000fe200080f0e3f */
[----:B---3--:R-:W-:Y:S11]  /*01e0*/  @P2 BRA `(.L_x_1) ;  /* 0x0000000000182947 */ /* 0x008ff60003800000 */
[----:B------:R-:W1:Y:S01]  /*01f0*/  LDS R2, [UR20+0x8] ;  /* 0x00000814ff027984 */ /* 0x000e620008000800 */
[----:B------:R-:W2:Y:S01]  /*0200*/  LDC.64 R10, c[0x0][0x210] ;  /* 0x00008400ff0a7b82 */ /* 0x000ea20000000a00 */
[----:B------:R-:W-:Y:S02]  /*0210*/  IMAD.MOV.U32 R3, RZ, RZ, 0x70 ;  /* 0x00000070ff037424 */ /* 0x000fe400078e00ff */
[----:B--2---:R2:W-:Y:S03]  /*0220*/  STS.64 [UR20], R10 ;  /* 0x0000000aff007988 */ /* 0x0045e60008000a14 */
[----:B-1----:R-:W-:-:S05]  /*0230*/  LOP3.LUT R2, R2, 0x10, R3, 0xd8, !PT ;  /* 0x0000001002027812 */ /* 0x002fca00078ed803 */
[----:B------:R2:W-:Y:S02]  /*0240*/  STS [UR20+0x8], R2 ;  /* 0x00000802ff007988 */ /* 0x0005e40008000814 */
.L_x_1:
[----:B------:R-:W-:Y:S05]  /*0250*/  BSYNC B0 ;  /* 0x0000000000007941 */ /* 0x000fea0003800000 */
.L_x_0:
[----:B------:R-:W-:Y:S04]  /*0260*/  BSSY B0, `(.L_x_2) ;  /* 0x000000a000007945 */ /* 0x000fe80003800000 */
[----:B------:R-:W-:Y:S05]  /*0270*/  @P2 BRA `(.L_x_3) ;  /* 0x0000000000202947 */ /* 0x000fea0003800000 */
[----:B--2---:R-:W1:Y:S01]  /*0280*/  LDS R2, [UR20+0x34] ;  /* 0x00003414ff027984 */ /* 0x004e620008000800 */
[----:B------:R-:W-:Y:S02]  /*0290*/  IMAD.MOV.U32 R3, RZ, RZ, 0x3f000000 ;  /* 0x3f000000ff037424 */ /* 0x000fe400078e00ff */
[----:B------:R-:W-:Y:S01]  /*02a0*/  @!P2 IMAD.MOV.U32 R5, RZ, RZ, 0x3f ;  /* 0x0000003fff05a424 */ /* 0x000fe200078e00ff */
[----:B------:R-:W2:Y:S02]  /*02b0*/  @!P2 LDS R8, [UR20+0x38] ;  /* 0x00003814ff08a984 */ /* 0x000ea40008000800 */
[----:B-1----:R-:W-:Y:S02]  /*02c0*/  LOP3.LUT R2, R2, 0xff000000, R3, 0xb8, !PT ;  /* 0xff00000002027812 */ /* 0x002fe400078eb803 */
[----:B--2---:R-:W-:-:S03]  /*02d0*/  @!P2 LOP3.LUT R3, R8, 0xff, R5, 0xb8, !PT ;  /* 0x000000ff0803a812 */ /* 0x004fc600078eb805 */
[----:B------:R1:W-:Y:S04]  /*02e0*/  STS [UR20+0x34], R2 ;  /* 0x00003402ff007988 */ /* 0x0003e80008000814 */
[----:B------:R1:W-:Y:S02]  /*02f0*/  @!P2 STS [UR20+0x38], R3 ;  /* 0x00003803ff00a988 */ /* 0x0003e40008000814 */
.L_x_3:
[----:B------:R-:W-:Y:S05]  /*0300*/  BSYNC B0 ;  /* 0x0000000000007941 */ /* 0x000fea0003800000 */
.L_x_2:
[----:B------:R-:W-:Y:S04]  /*0310*/  BSSY B0, `(.L_x_4) ;  /* 0x000000e000007945 */ /* 0x000fe80003800000 */
[----:B------:R-:W-:Y:S05]  /*0320*/  @P2 BRA `(.L_x_5) ;  /* 0x0000000000302947 */ /* 0x000fea0003800000 */
[----:B-1----:R-:W1:Y:S01]  /*0330*/  LDS R3, [UR20+0x34] ;  /* 0x00003414ff037984 */ /* 0x002e620008000800 */
[----:B--2---:R-:W2:Y:S03]  /*0340*/  LDC.64 R10, c[0x0][0x238] ;  /* 0x00008e00ff0a7b82 */ /* 0x004ea60000000a00 */
[----:B------:R-:W3:Y:S01]  /*0350*/  LDS R2, [UR20+0x1c] ;  /* 0x00001c14ff027984 */ /* 0x000ee20008000800 */
[C---:B--2---:R-:W-:Y:S01]  /*0360*/  SHF.L.U64.HI R8, R10.reuse, 0x1, R11 ;  /* 0x000000010a087819 */ /* 0x044fe2000001020b */
[----:B------:R-:W-:-:S03]  /*0370*/  IMAD.SHL.U32 R5, R10, 0x2, RZ ;  /* 0x000000020a057824 */ /* 0x000fc600078e00ff */
[--C-:B------:R-:W-:Y:S02]  /*0380*/  SHF.R.U32.HI R7, RZ, 0x4, R8.reuse ;  /* 0x00000004ff077819 */ /* 0x100fe40000011608 */
[----:B------:R-:W-:-:S05]  /*0390*/  SHF.R.U64 R5, R5, 0x4, R8 ;  /* 0x0000000405057819 */ /* 0x000fca0000001208 */
[----:B------:R4:W-:Y:S01]  /*03a0*/  STS [UR20+0xc], R5 ;  /* 0x00000c05ff007988 */ /* 0x0009e20008000814 */
[----:B-1----:R-:W-:Y:S02]  /*03b0*/  LOP3.LUT R3, R3, 0x7, RZ, 0xb8, !PT ;  /* 0x0000000703037812 */ /* 0x002fe400078eb8ff */
[----:B---3--:R-:W-:-:S03]  /*03c0*/  LOP3.LUT R2, R2, 0xf, R7, 0xb8, !PT ;  /* 0x0000000f02027812 */ /* 0x008fc600078eb807 */
[----:B------:R4:W-:Y:S04]  /*03d0*/  STS [UR20+0x34], R3 ;  /* 0x00003403ff007988 */ /* 0x0009e80008000814 */
[----:B------:R4:W-:Y:S02]  /*03e0*/  STS [UR20+0x1c], R2 ;  /* 0x00001c02ff007988 */ /* 0x0009e40008000814 */
.L_x_5:
[----:B------:R-:W-:Y:S05]  /*03f0*/  BSYNC B0 ;  /* 0x0000000000007941 */ /* 0x000fea0003800000 */
.L_x_4:
[----:B------:R-:W-:Y:S04]  /*0400*/  BSSY B1, `(.L_x_6) ;  /* 0x000001a000017945 */ /* 0x000fe80003800000 */
[----:B------:R-:W-:Y:S04]  /*0410*/  BSSY B0, `(.L_x_7) ;  /* 0x0000015000007945 */ /* 0x000fe80003800000 */
[----:B------:R-:W-:Y:S05]  /*0420*/  @P2 BRA `(.L_x_8) ;  /* 0x0000000000202947 */ /* 0x000fea0003800000 */
[----:B-12-4-:R-:W1:Y:S02]  /*0430*/  LDS R2, [UR20+0x34] ;  /* 0x00003414ff027984 */ /* 0x016e640008000800 */
[----:B-1----:R-:W-:-:S05]  /*0440*/  LOP3.LUT R2, R2, 0x38, RZ, 0xb8, !PT ;  /* 0x0000003802027812 */ /* 0x002fca00078eb8ff */
[----:B------:R1:W-:Y:S01]  /*0450*/  STS [UR20+0x34], R2 ;  /* 0x00003402ff007988 */ /* 0x0003e20008000814 */
[----:B------:R-:W-:Y:S05]  /*0460*/  @P2 BRA `(.L_x_9) ;  /* 0x0000000000202947 */ /* 0x000fea0003800000 */
[----:B-1----:R-:W1:Y:S01]  /*0470*/  LDS R2, [UR20+0x8] ;  /* 0x00000814ff027984 */ /* 0x002e620008000800 */
[----:B------:R-:W-:-:S05]  /*0480*/  IMAD.MOV.U32 R3, RZ, RZ, 0x780 ;  /* 0x00000780ff037424 */ /* 0x000fca00078e00ff */
[----:B-1----:R-:W-:-:S05]  /*0490*/  LOP3.LUT R2, R2, 0x500, R3, 0xd8, !PT ;  /* 0x0000050002027812 */ /* 0x002fca00078ed803 */
[----:B------:R3:W-:Y:S02]  /*04a0*/  STS [UR20+0x8], R2 ;  /* 0x00000802ff007988 */ /* 0x0007e40008000814 */
.L_x_8:
[----:B------:R-:W-:Y:S05]  /*04b0*/  @P2 BRA `(.L_x_10) ;  /* 0x0000000000282947 */ /* 0x000fea0003800000 */
[----:B-1234-:R-:W1:Y:S02]  /*04c0*/  LDS R2, [UR20+0x8] ;  /* 0x00000814ff027984 */ /* 0x01ee640008000800 */
[----:B-1----:R-:W-:-:S05]  /*04d0*/  LOP3.LUT R2, R2, 0x1800, RZ, 0xb8, !PT ;  /* 0x0000180002027812 */ /* 0x002fca00078eb8ff */
[----:B------:R2:W-:Y:S02]  /*04e0*/  STS [UR20+0x8], R2 ;  /* 0x00000802ff007988 */ /* 0x0005e40008000814 */
.L_x_9:
[----:B------:R-:W-:Y:S05]  /*04f0*/  @P2 BREAK B0 ;  /* 0x0000000000002942 */ /* 0x000fea0003800000 */
[----:B------:R-:W-:Y:S05]  /*0500*/  @P2 BRA `(.L_x_11) ;  /* 0x0000000000242947 */ /* 0x000fea0003800000 */
[----:B------:R-:W3:Y:S01]  /*0510*/  LDS R3, [UR20+0x8] ;  /* 0x00000814ff037984 */ /* 0x000ee20008000800 */
[----:B-12---:R-:W-:-:S05]  /*0520*/  IMAD.MOV.U32 R2, RZ, RZ, 0x6000 ;  /* 0x00006000ff027424 */ /* 0x006fca00078e00ff */
[----:B---3--:R-:W-:-:S04]  /*0530*/  LOP3.LUT R2, R3, 0x6000, R2, 0xd8, !PT ;  /* 0x0000600003027812 */ /* 0x008fc800078ed802 */
[----:B------:R-:W-:-:S05]  /*0540*/  LOP3.LUT R2, R2, 0x400000, RZ, 0xb8, !PT ;  /* 0x0040000002027812 */ /* 0x000fca00078eb8ff */
[----:B------:R5:W-:Y:S02]  /*0550*/  STS [UR20+0x8], R2 ;  /* 0x00000802ff007988 */ /* 0x000be40008000814 */
.L_x_10:
[----:B------:R-:W-:Y:S05]  /*0560*/  BSYNC B0 ;  /* 0x0000000000007941 */ /* 0x000fea0003800000 */
.L_x_7:
[----:B-12345:R-:W1:Y:S02]  /*0570*/  @!P2 LDS R2, [UR20+0x8] ;  /* 0x00000814ff02a984 */ /* 0x03ee640008000800 */
[----:B-1----:R-:W-:-:S05]  /*0580*/  @!P2 LOP3.LUT R2, R2, 0x8000, RZ, 0xb8, !PT ;  /* 0x000080000202a812 */ /* 0x002fca00078eb8ff */
[----:B------:R3:W-:Y:S02]  /*0590*/  @!P2 STS [UR20+0x8], R2 ;  /* 0x00000802ff00a988 */ /* 0x0007e40008000814 */
.L_x_11:
[----:B------:R-:W-:Y:S05]  /*05a0*/  BSYNC B1 ;  /* 0x0000000000017941 */ /* 0x000fea0003800000 */
.L_x_6:
[----:B------:R-:W-:Y:S05]  /*05b0*/  WARPSYNC.ALL ;  /* 0x0000000000007948 */ /* 0x000fea0003800000 */
[----:B------:R-:W-:Y:S05]  /*05c0*/  @P0 BRA `(.L_x_12) ;  /* 0x0000000000280947 */ /* 0x000fea0003800000 */
[----:B-123--:R-:W1:Y:S01]  /*05d0*/  S2R R2, SR_LANEID ;  /* 0x0000000000027919 */ /* 0x00ee620000000000 */
[----:B------:R-:W-:Y:S05]  /*05e0*/  WARPSYNC.ALL ;  /* 0x0000000000007948 */ /* 0x000fea0003800000 */
[----:B-1----:R-:W-:-:S05]  /*05f0*/  IMAD.SHL.U32 R5, R2, 0x4, RZ ;  /* 0x0000000402057824 */ /* 0x002fca00078e00ff */
[----:B------:R-:W1:Y:S01]  /*0600*/  LDS R7, [R5+UR20] ;  /* 0x0000001405077984 */ /* 0x000e620008000800 */
[----:B------:R-:W-:-:S05]  /*0610*/  IADD3 R2, P1, R5, UR22, RZ ;  /* 0x0000001605027c10 */ /* 0x000fca000ff3e0ff */
[----:B------:R-:W-:-:S05]  /*0620*/  IMAD.X R3, RZ, RZ, UR23, P1 ;  /* 0x00000017ff037e24 */ /* 0x000fca00088e06ff */
[----:B-1----:R4:W5:Y:S01]  /*0630*/  ATOMG.E.EXCH.STRONG.GPU PT, RZ, [R2], R7 ;  /* 0x0000000702ff73a8 */ /* 0x00296200041ee100 */
[----:B------:R-:W-:-:S04]  /*0640*/  DEPBAR {5,4,3,2,1,0} ;  /* 0x0000003f0000791a */ /* 0x000fc80000000000 */
[----:B------:R4:W-:Y:S01]  /*0650*/  UTMACCTL.IV [UR22] ;  /* 0x00000000160079b9 */ /* 0x0009e20008000000 */
[----:B------:R-:W-:Y:S01]  /*0660*/  NOP ;  /* 0x0000000000007918 */ /* 0x000fe20000000000 */
.L_x_12:
[----:B------:R-:W-:Y:S05]  /*0670*/  @P0 BRA `(.L_x_13) ;  /* 0x00000000000c0947 */ /* 0x000fea0003800000 */
[----:B------:R0:W-:Y:S01]  /*0680*/  UTMACMDFLUSH ;  /* 0x00000000000079b7 */ /* 0x0001e20000000000 */
[----:B------:R-:W-:Y:S05]  /*0690*/  @P0 BRA `(.L_x_13) ;  /* 0x0000000000040947 */ /* 0x000fea0003800000 */
[----:B------:R-:W-:-:S04]  /*06a0*/  DEPBAR.LE SB0, 0x0 ;  /* 0x000080000000791a */ /* 0x000fc80000000000 */
.L_x_13:
[----:B------:R-:W-:Y:S05]  /*06b0*/  WARPSYNC.ALL ;  /* 0x0000000000007948 */ /* 0x000fea0003800000 */
[----:B-----5:R-:W-:Y:S06]  /*06c0*/  BAR.SYNC.DEFER_BLOCKING 0x0 ;  /* 0x0000000000007b1d */ /* 0x020fec0000010000 */
[----:B------:R-:W-:Y:S02]  /*06d0*/  BSSY B1, `(.L_x_14) ;  /* 0x000000b000017945 */ /* 0x000fe40003800000 */
[----:B------:R-:W-:Y:S06]  /*06e0*/  BAR.SYNC.DEFER_BLOCKING 0x0 ;  /* 0x0000000000007b1d */ /* 0x000fec0000010000 */
[----:B------:R5:W-:Y:S01]  /*06f0*/  @!P0 STS [R12], RZ ;  /* 0x000000ff0c008388 */ /* 0x000be20000000800 */
[----:B------:R-:W-:Y:S01]  /*0700*/  NOP ;  /* 0x0000000000007918 */ /* 0x000fe20000000000 */
[----:B------:R-:W-:Y:S05]  /*0710*/  @P2 BRA `(.L_x_15) ;  /* 0x0000000000182947 */ /* 0x000fea0003800000 */
[----:B-1234-:R-:W1:Y:S01]  /*0720*/  LDS R2, [UR20+0x8] ;  /* 0x00000814ff027984 */ /* 0x01ee620008000800 */
[----:B------:R-:W2:Y:S01]  /*0730*/  LDC.64 R10, c[0x0][0x218] ;  /* 0x00008600ff0a7b82 */ /* 0x000ea20000000a00 */
[----:B------:R-:W-:Y:S02]  /*0740*/  IMAD.MOV.U32 R3, RZ, RZ, 0x70 ;  /* 0x00000070ff037424 */ /* 0x000fe400078e00ff */
[----:B--2---:R2:W-:Y:S03]  /*0750*/  STS.64 [UR20], R10 ;  /* 0x0000000aff007988 */ /* 0x0045e60008000a14 */
[----:B-1----:R-:W-:-:S05]  /*0760*/  LOP3.LUT R2, R2, 0x10, R3, 0xd8, !PT ;  /* 0x0000001002027812 */ /* 0x002fca00078ed803 */
[----:B------:R2:W-:Y:S02]  /*0770*/  STS [UR20+0x8], R2 ;  /* 0x00000802ff007988 */ /* 0x0005e40008000814 */
.L_x_15:
[----:B----4-:R-:W-:Y:S05]  /*0780*/  BSYNC B1 ;  /* 0x0000000000017941 */ /* 0x010fea0003800000 */
.L_x_14:
[----:B------:R-:W-:Y:S04]  /*0790*/  BSSY B2, `(.L_x_16) ;  /* 0x000000f000027945 */ /* 0x000fe80003800000 */
[----:B------:R-:W-:Y:S04]  /*07a0*/  BSSY B1, `(.L_x_17) ;  /* 0x000000c000017945 */ /* 0x000fe80003800000 */
[----:B------:R-:W-:Y:S05]  /*07b0*/  @P2 BRA `(.L_x_18) ;  /* 0x0000000000282947 */ /* 0x000fea0003800000 */
[----:B-123--:R-:W1:Y:S01]  /*07c0*/  LDS R2, [UR20+0x34] ;  /* 0x00003414ff027984 */ /* 0x00ee620008000800 */
[----:B------:R-:W-:Y:S01]  /*07d0*/  IMAD.MOV.U32 R3, RZ, RZ, 0x3f000000 ;  /* 0x3f000000ff037424 */ /* 0x000fe200078e00ff */
[----:B------:R-:W-:Y:S05]  /*07e0*/  @P2 BREAK B1 ;  /* 0x0000000000012942 */ /* 0x000fea0003800000 */
[----:B-1----:R-:W-:-:S05]  /*07f0*/  LOP3.LUT R2, R2, 0xff000000, R3, 0xb8, !PT ;  /* 0xff00000002027812 */ /* 0x002fca00078eb803 */
[----:B------:R1:W-:Y:S01]  /*0800*/  STS [UR20+0x34], R2 ;  /* 0x00003402ff007988 */ /* 0x0003e20008000814 */
[----:B------:R-:W-:Y:S05]  /*0810*/  @P2 BRA `(.L_x_19) ;  /* 0x0000000000182947 */ /* 0x000fea0003800000 */
[----:B------:R-:W2:Y:S01]  /*0820*/  LDS R3, [UR20+0x38] ;  /* 0x00003814ff037984 */ /* 0x000ea20008000800 */
[----:B-1----:R-:W-:-:S05]  /*0830*/  IMAD.MOV.U32 R2, RZ, RZ, 0xff ;  /* 0x000000ffff027424 */ /* 0x002fca00078e00ff */
[----:B--2---:R-:W-:-:S05]  /*0840*/  LOP3.LUT R2, R3, 0xff, R2, 0xb8, !PT ;  /* 0x000000ff03027812 */ /* 0x004fca00078eb802 */
[----:B------:R4:W-:Y:S02]  /*0850*/  STS [UR20+0x38], R2 ;  /* 0x00003802ff007988 */ /* 0x0009e40008000814 */
.L_x_18:
[----:B------:R-:W-:Y:S05]  /*0860*/  BSYNC B1 ;  /* 0x0000000000017941 */ /* 0x000fea0003800000 */
.L_x_17:
[----:B------:R1:W-:Y:S02]  /*0870*/  @!P2 STS [UR20+0x20], R9 ;  /* 0x00002009ff00a988 */ /* 0x0003e40008000814 */
.L_x_19:
[----:B------:R-:W-:Y:S05]  /*0880*/  BSYNC B2 ;  /* 0x0000000000027941 */ /* 0x000fea0003800000 */
.L_x_16:
[----:B------:R-:W-:Y:S05]  /*0890*/  WARPSYNC.ALL ;  /* 0x0000000000007948 */ /* 0x000fea0003800000 */
[----:B------:R-:W2:Y:S01]  /*08a0*/  LDC R5, c[0x0][0x22c] ;  /* 0x00008b00ff057b82 */ /* 0x000ea20000000800 */
[----:B------:R-:W-:Y:S01]  /*08b0*/  BSSY B2, `(.L_x_20) ;  /* 0x0000010000027945 */ /* 0x000fe20003800000 */
[----:B--2---:R-:W-:-:S05]  /*08c0*/  VIADD R5, R5, 0xffffffff ;  /* 0xffffffff05057836 */ /* 0x004fca0000000000 */
[----:B------:R2:W-:Y:S01]  /*08d0*/  @!P2 STS [UR20+0x24], R5 ;  /* 0x00002405ff00a988 */ /* 0x0005e20008000814 */
[----:B------:R-:W-:Y:S05]  /*08e0*/  @P2 BRA `(.L_x_21) ;  /* 0x0000000000302947 */ /* 0x000fea0003800000 */
[----:B------:R-:W2:Y:S01]  /*08f0*/  LDS R3, [UR20+0x34] ;  /* 0x00003414ff037984 */ /* 0x000ea20008000800 */
[----:B------:R-:W2:Y:S03]  /*0900*/  LDC.64 R10, c[0x0][0x240] ;  /* 0x00009000ff0a7b82 */ /* 0x000ea60000000a00 */
[----:B-1-34-:R-:W1:Y:S01]  /*0910*/  LDS R2, [UR20+0x1c] ;  /* 0x00001c14ff027984 */ /* 0x01ae620008000800 */
[C---:B--2---:R-:W-:Y:S01]  /*0920*/  SHF.L.U64.HI R8, R10.reuse, 0x1, R11 ;  /* 0x000000010a087819 */ /* 0x044fe2000001020b */
[----:B------:R-:W-:-:S03]  /*0930*/  IMAD.SHL.U32 R7, R10, 0x2, RZ ;  /* 0x000000020a077824 */ /* 0x000fc600078e00ff */
[--C-:B------:R-:W-:Y:S02]  /*0940*/  SHF.R.U32.HI R9, RZ, 0x4, R8.reuse ;  /* 0x00000004ff097819 */ /* 0x100fe40000011608 */
[----:B------:R-:W-:-:S05]  /*0950*/  SHF.R.U64 R7, R7, 0x4, R8 ;  /* 0x0000000407077819 */ /* 0x000fca0000001208 */
[----:B------:R2:W-:Y:S01]  /*0960*/  STS [UR20+0xc], R7 ;  /* 0x00000c07ff007988 */ /* 0x0005e20008000814 */
[----:B------:R-:W-:Y:S02]  /*0970*/  LOP3.LUT R3, R3, 0x7, RZ, 0xb8, !PT ;  /* 0x0000000703037812 */ /* 0x000fe400078eb8ff */
[----:B-1----:R-:W-:-:S03]  /*0980*/  LOP3.LUT R2, R2, 0xf, R9, 0xb8, !PT ;  /* 0x0000000f02027812 */ /* 0x002fc600078eb809 */
[----:B------:R2:W-:Y:S04]  /*0990*/  STS [UR20+0x34], R3 ;  /* 0x00003403ff007988 */ /* 0x0005e80008000814 */
[----:B------:R2:W-:Y:S02]  /*09a0*/  STS [UR20+0x1c], R2 ;  /* 0x00001c02ff007988 */ /* 0x0005e40008000814 */
.L_x_21:
[----:B------:R-:W-:Y:S05]  /*09b0*/  BSYNC B2 ;  /* 0x0000000000027941 */ /* 0x000fea0003800000 */
.L_x_20:
[----:B------:R-:W-:Y:S04]  /*09c0*/  BSSY B3, `(.L_x_22) ;  /* 0x000001a000037945 */ /* 0x000fe80003800000 */
[----:B------:R-:W-:Y:S04]  /*09d0*/  BSSY B2, `(.L_x_23) ;  /* 0x0000015000027945 */ /* 0x000fe80003800000 */
[----:B------:R-:W-:Y:S05]  /*09e0*/  @P2 BRA `(.L_x_24) ;  /* 0x0000000000202947 */ /* 0x000fea0003800000 */
[----:B-1234-:R-:W1:Y:S02]  /*09f0*/  LDS R2, [UR20+0x34] ;  /* 0x00003414ff027984 */ /* 0x01ee640008000800 */
[----:B-1----:R-:W-:-:S05]  /*0a00*/  LOP3.LUT R2, R2, 0x38, RZ, 0xb8, !PT ;  /* 0x0000003802027812 */ /* 0x002fca00078eb8ff */
[----:B------:R1:W-:Y:S01]  /*0a10*/  STS [UR20+0x34], R2 ;  /* 0x00003402ff007988 */ /* 0x0003e20008000814 */
[----:B------:R-:W-:Y:S05]  /*0a20*/  @P2 BRA `(.L_x_25) ;  /* 0x0000000000202947 */ /* 0x000fea0003800000 */
[----:B-1----:R-:W1:Y:S01]  /*0a30*/  LDS R2, [UR20+0x8] ;  /* 0x00000814ff027984 */ /* 0x002e620008000800 */
[----:B------:R-:W-:-:S05]  /*0a40*/  IMAD.MOV.U32 R3, RZ, RZ, 0x780 ;  /* 0x00000780ff037424 */ /* 0x000fca00078e00ff */
[----:B-1----:R-:W-:-:S05]  /*0a50*/  LOP3.LUT R2, R2, 0x500, R3, 0xd8, !PT ;  /* 0x0000050002027812 */ /* 0x002fca00078ed803 */
[----:B------:R1:W-:Y:S02]  /*0a60*/  STS [UR20+0x8], R2 ;  /* 0x00000802ff007988 */ /* 0x0003e40008000814 */
.L_x_24:
[----:B------:R-:W-:Y:S05]  /*0a70*/  @P2 BRA `(.L_x_26) ;  /* 0x0000000000282947 */ /* 0x000fea0003800000 */
[----:B-1234-:R-:W1:Y:S02]  /*0a80*/  LDS R2, [UR20+0x8] ;  /* 0x00000814ff027984 */ /* 0x01ee640008000800 */
[----:B-1----:R-:W-:-:S05]  /*0a90*/  LOP3.LUT R2, R2, 0x1800, RZ, 0xb8, !PT ;  /* 0x0000180002027812 */ /* 0x002fca00078eb8ff */
[----:B------:R2:W-:Y:S02]  /*0aa0*/  STS [UR20+0x8], R2 ;  /* 0x00000802ff007988 */ /* 0x0005e40008000814 */
.L_x_25:
[----:B------:R-:W-:Y:S05]  /*0ab0*/  @P2 BREAK B2 ;  /* 0x0000000000022942 */ /* 0x000fea0003800000 */
[----:B------:R-:W-:Y:S05]  /*0ac0*/  @P2 BRA `(.L_x_27) ;  /* 0x0000000000242947 */ /* 0x000fea0003800000 */
[----:B-12---:R-:W1:Y:S01]  /*0ad0*/  LDS R2, [UR20+0x8] ;  /* 0x00000814ff027984 */ /* 0x006e620008000800 */
[----:B------:R-:W-:-:S05]  /*0ae0*/  IMAD.MOV.U32 R3, RZ, RZ, 0x6000 ;  /* 0x00006000ff037424 */ /* 0x000fca00078e00ff */
[----:B-1----:R-:W-:-:S04]  /*0af0*/  LOP3.LUT R2, R2, 0x6000, R3, 0xd8, !PT ;  /* 0x0000600002027812 */ /* 0x002fc800078ed803 */
[----:B------:R-:W-:-:S05]  /*0b00*/  LOP3.LUT R2, R2, 0x400000, RZ, 0xb8, !PT ;  /* 0x0040000002027812 */ /* 0x000fca00078eb8ff */
[----:B------:R1:W-:Y:S02]  /*0b10*/  STS [UR20+0x8], R2 ;  /* 0x00000802ff007988 */ /* 0x0003e40008000814 */
.L_x_26:
[----:B------:R-:W-:Y:S05]  /*0b20*/  BSYNC B2 ;  /* 0x0000000000027941 */ /* 0x000fea0003800000 */
.L_x_23:
[----:B-1234-:R-:W1:Y:S02]  /*0b30*/  @!P2 LDS R2, [UR20+0x8] ;  /* 0x00000814ff02a984 */ /* 0x01ee640008000800 */
[----:B-1----:R-:W-:-:S05]  /*0b40*/  @!P2 LOP3.LUT R2, R2, 0x8000, RZ, 0xb8, !PT ;  /* 0x000080000202a812 */ /* 0x002fca00078eb8ff */
[----:B------:R3:W-:Y:S02]  /*0b50*/  @!P2 STS [UR20+0x8], R2 ;  /* 0x00000802ff00a988 */ /* 0x0007e40008000814 */
.L_x_27:
[----:B------:R-:W-:Y:S05]  /*0b60*/  BSYNC B3 ;  /* 0x0000000000037941 */ /* 0x000fea0003800000 */
.L_x_22:
[----:B------:R-:W-:Y:S05]  /*0b70*/  WARPSYNC.ALL ;  /* 0x0000000000007948 */ /* 0x000fea0003800000 */
[----:B------:R-:W-:-:S04]  /*0b80*/  UIADD3 UR25, UR5, 0x80, URZ ;  /* 0x0000008005197890 */ /* 0x000fc8000fffe03f */
[----:B------:R-:W-:-:S04]  /*0b90*/  UIADD3 UR24, UP0, UR25, UR26, URZ ;  /* 0x0000001a19187290 */ /* 0x000fc8000ff1e03f */
[----:B------:R-:W-:Y:S01]  /*0ba0*/  ULEA.HI.X.SX32 UR25, UR25, UR27, 0x1, UP0 ;  /* 0x0000001b19197291 */ /* 0x000fe200080f0e3f */
[----:B------:R-:W-:Y:S11]  /*0bb0*/  @P0 BRA `(.L_x_28) ;  /* 0x0000000000280947 */ /* 0x000ff60003800000 */
[----:B-123--:R-:W1:Y:S01]  /*0bc0*/  S2R R2, SR_LANEID ;  /* 0x0000000000027919 */ /* 0x00ee620000000000 */
[----:B------:R-:W-:Y:S05]  /*0bd0*/  WARPSYNC.ALL ;  /* 0x0000000000007948 */ /* 0x000fea0003800000 */
[----:B-1----:R-:W-:-:S05]  /*0be0*/  IMAD.SHL.U32 R8, R2, 0x4, RZ ;  /* 0x0000000402087824 */ /* 0x002fca00078e00ff */
[----:B------:R-:W1:Y:S01]  /*0bf0*/  LDS R7, [R8+UR20] ;  /* 0x0000001408077984 */ /* 0x000e620008000800 */
[----:B------:R-:W-:-:S05]  /*0c00*/  IADD3 R2, P1, R8, UR24, RZ ;  /* 0x0000001808027c10 */ /* 0x000fca000ff3e0ff */
[----:B------:R-:W-:-:S05]  /*0c10*/  IMAD.X R3, RZ, RZ, UR25, P1 ;  /* 0x00000019ff037e24 */ /* 0x000fca00088e06ff */
[----:B-1----:R4:W2:Y:S01]  /*0c20*/  ATOMG.E.EXCH.STRONG.GPU PT, RZ, [R2], R7 ;  /* 0x0000000702ff73a8 */ /* 0x0028a200041ee100 */
[----:B------:R-:W-:-:S04]  /*0c30*/  DEPBAR {5,4,3,2,1,0} ;  /* 0x0000003f0000791a */ /* 0x000fc80000000000 */
[----:B------:R4:W-:Y:S01]  /*0c40*/  UTMACCTL.IV [UR24] ;  /* 0x00000000180079b9 */ /* 0x0009e20008000000 */
[----:B------:R-:W-:Y:S01]  /*0c50*/  NOP ;  /* 0x0000000000007918 */ /* 0x000fe20000000000 */
.L_x_28:
[----:B------:R-:W-:Y:S05]  /*0c60*/  @P0 BRA `(.L_x_29) ;  /* 0x00000000000c0947 */ /* 0x000fea0003800000 */
[----:B------:R0:W-:Y:S01]  /*0c70*/  UTMACMDFLUSH ;  /* 0x00000000000079b7 */ /* 0x0001e20000000000 */
[----:B------:R-:W-:Y:S05]  /*0c80*/  @P0 BRA `(.L_x_29) ;  /* 0x0000000000040947 */ /* 0x000fea0003800000 */
[----:B------:R-:W-:-:S04]  /*0c90*/  DEPBAR.LE SB0, 0x0 ;  /* 0x000080000000791a */ /* 0x000fc80000000000 */
.L_x_29:
[----:B------:R-:W-:Y:S05]  /*0ca0*/  WARPSYNC.ALL ;  /* 0x0000000000007948 */ /* 0x000fea0003800000 */
[----:B--2---:R-:W-:Y:S06]  /*0cb0*/  BAR.SYNC.DEFER_BLOCKING 0x0 ;  /* 0x0000000000007b1d */ /* 0x004fec0000010000 */
[----:B------:R-:W-:Y:S02]  /*0cc0*/  BSSY B3, `(.L_x_30) ;  /* 0x000000b000037945 */ /* 0x000fe40003800000 */
[----:B------:R-:W-:Y:S06]  /*0cd0*/  BAR.SYNC.DEFER_BLOCKING 0x0 ;  /* 0x0000000000007b1d */ /* 0x000fec0000010000 */
[----:B------:R2:W-:Y:S01]  /*0ce0*/  @!P0 STS [R12], RZ ;  /* 0x000000ff0c008388 */ /* 0x0005e20000000800 */
[----:B------:R-:W-:Y:S01]  /*0cf0*/  NOP ;  /* 0x0000000000007918 */ /* 0x000fe20000000000 */
[----:B------:R-:W-:Y:S05]  /*0d00*/  @P2 BRA `(.L_x_31) ;  /* 0x0000000000182947 */ /* 0x000fea0003800000 */
[----:B-1-34-:R-:W1:Y:S01]  /*0d10*/  LDS R2, [UR20+0x8] ;  /* 0x00000814ff027984 */ /* 0x01ae620008000800 */
[----:B------:R-:W3:Y:S01]  /*0d20*/  LDC.64 R8, c[0x0][0x220] ;  /* 0x00008800ff087b82 */ /* 0x000ee20000000a00 */
[----:B------:R-:W-:Y:S02]  /*0d30*/  IMAD.MOV.U32 R3, RZ, RZ, 0x70 ;  /* 0x00000070ff037424 */ /* 0x000fe400078e00ff */
[----:B---3--:R3:W-:Y:S03]  /*0d40*/  STS.64 [UR20], R8 ;  /* 0x00000008ff007988 */ /* 0x0087e60008000a14 */
[----:B-1----:R-:W-:-:S05]  /*0d50*/  LOP3.LUT R2, R2, 0x10, R3, 0xd8, !PT ;  /* 0x0000001002027812 */ /* 0x002fca00078ed803 */
[----:B------:R3:W-:Y:S02]  /*0d60*/  STS [UR20+0x8], R2 ;  /* 0x00000802ff007988 */ /* 0x0007e40008000814 */
.L_x_31:
[----:B----4-:R-:W-:Y:S05]  /*0d70*/  BSYNC B3 ;  /* 0x0000000000037941 */ /* 0x010fea0003800000 */
.L_x_30:
[----:B------:R-:W-:Y:S04]  /*0d80*/  BSSY B4, `(.L_x_32) ;  /* 0x0000011000047945 */ /* 0x000fe80003800000 */
[----:B------:R-:W-:Y:S04]  /*0d90*/  BSSY B3, `(.L_x_33) ;  /* 0x000000e000037945 */ /* 0x000fe80003800000 */
[----:B------:R-:W-:Y:S05]  /*0da0*/  @P2 BRA `(.L_x_34) ;  /* 0x0000000000242947 */ /* 0x000fea0003800000 */
[----:B-1-3--:R-:W1:Y:S01]  /*0db0*/  LDS R2, [UR20+0x34] ;  /* 0x00003414ff027984 */ /* 0x00ae620008000800 */
[----:B------:R-:W-:-:S05]  /*0dc0*/  IMAD.MOV.U32 R3, RZ, RZ, 0x3f000000 ;  /* 0x3f000000ff037424 */ /* 0x000fca00078e00ff */
[----:B-1----:R-:W-:-:S05]  /*0dd0*/  LOP3.LUT R2, R2, 0xff000000, R3, 0xb8, !PT ;  /* 0xff00000002027812 */ /* 0x002fca00078eb803 */
[----:B------:R1:W-:Y:S01]  /*0de0*/  STS [UR20+0x34], R2 ;  /* 0x00003402ff007988 */ /* 0x0003e20008000814 */
[----:B------:R-:W-:Y:S05]  /*0df0*/  @P2 BRA `(.L_x_35) ;  /* 0x00000000001c2947 */ /* 0x000fea0003800000 */
[----:B-1----:R-:W1:Y:S01]  /*0e00*/  LDS R2, [UR20+0x38] ;  /* 0x00003814ff027984 */ /* 0x002e620008000800 */
[----:B------:R-:W-:-:S05]  /*0e10*/  IMAD.MOV.U32 R3, RZ, RZ, 0x3f ;  /* 0x0000003fff037424 */ /* 0x000fca00078e00ff */
[----:B-1----:R-:W-:-:S05]  /*0e20*/  LOP3.LUT R2, R2, 0xff, R3, 0xb8, !PT ;  /* 0x000000ff02027812 */ /* 0x002fca00078eb803 */
[----:B------:R4:W-:Y:S02]  /*0e30*/  STS [UR20+0x38], R2 ;  /* 0x00003802ff007988 */ /* 0x0009e40008000814 */
.L_x_34:
[----:B------:R-:W-:Y:S05]  /*0e40*/  @P2 BREAK B3 ;  /* 0x0000000000032942 */ /* 0x000fea0003800000 */
[----:B------:R-:W-:Y:S05]  /*0e50*/  @P2 BRA `(.L_x_36) ;  /* 0x00000000000c2947 */ /* 0x000fea0003800000 */
[----:B------:R1:W-:Y:S02]  /*0e60*/  STS [UR20+0x20], R5 ;  /* 0x00002005ff007988 */ /* 0x0003e40008000814 */
.L_x_35:
[----:B------:R-:W-:Y:S05]  /*0e70*/  BSYNC B3 ;  /* 0x0000000000037941 */ /* 0x000fea0003800000 */
.L_x_33:
[----:B------:R1:W-:Y:S02]  /*0e80*/  @!P2 STS [UR20+0x24], R4 ;  /* 0x00002404ff00a988 */ /* 0x0003e40008000814 */
.L_x_36:
[----:B------:R-:W-:Y:S05]  /*0e90*/  BSYNC B4 ;  /* 0x0000000000047941 */ /* 0x000fea0003800000 */
.L_x_32:
[----:B------:R-:W-:Y:S05]  /*0ea0*/  WARPSYNC.ALL ;  /* 0x0000000000007948 */ /* 0x000fea0003800000 */
[----:B------:R-:W-:Y:S04]  /*0eb0*/  BSSY B4, `(.L_x_37) ;  /* 0x000000e000047945 */ /* 0x000fe80003800000 */
[----:B------:R-:W-:Y:S05]  /*0ec0*/  @P2 BRA `(.L_x_38) ;  /* 0x0000000000302947 */ /* 0x000fea0003800000 */
[----:B------:R-:W5:Y:S01]  /*0ed0*/  LDS R3, [UR20+0x34] ;  /* 0x00003414ff037984 */ /* 0x000f620008000800 */
[----:B-1----:R-:W1:Y:S03]  /*0ee0*/  LDC.64 R4, c[0x0][0x248] ;  /* 0x00009200ff047b82 */ /* 0x002e660000000a00 */
[----:B---34-:R-:W3:Y:S01]  /*0ef0*/  LDS R2, [UR20+0x1c] ;  /* 0x00001c14ff027984 */ /* 0x018ee20008000800 */
[C---:B-1----:R-:W-:Y:S01]  /*0f00*/  SHF.L.U64.HI R5, R4.reuse, 0x1, R5 ;  /* 0x0000000104057819 */ /* 0x042fe20000010205 */
[----:B------:R-:W-:-:S03]  /*0f10*/  IMAD.SHL.U32 R4, R4, 0x2, RZ ;  /* 0x0000000204047824 */ /* 0x000fc600078e00ff */
[--C-:B------:R-:W-:Y:S02]  /*0f20*/  SHF.R.U32.HI R7, RZ, 0x4, R5.reuse ;  /* 0x00000004ff077819 */ /* 0x100fe40000011605 */
[----:B------:R-:W-:-:S05]  /*0f30*/  SHF.R.U64 R4, R4, 0x4, R5 ;  /* 0x0000000404047819 */ /* 0x000fca0000001205 */
[----:B------:R1:W-:Y:S01]  /*0f40*/  STS [UR20+0xc], R4 ;  /* 0x00000c04ff007988 */ /* 0x0003e20008000814 */
[----:B-----5:R-:W-:Y:S02]  /*0f50*/  LOP3.LUT R3, R3, 0x7, RZ, 0xb8, !PT ;  /* 0x0000000703037812 */ /* 0x020fe400078eb8ff */
[----:B---3--:R-:W-:-:S03]  /*0f60*/  LOP3.LUT R2, R2, 0xf, R7, 0xb8, !PT ;  /* 0x0000000f02027812 */ /* 0x008fc600078eb807 */
[----:B------:R1:W-:Y:S04]  /*0f70*/  STS [UR20+0x34], R3 ;  /* 0x00003403ff007988 */ /* 0x0003e80008000814 */
[----:B------:R1:W-:Y:S02]  /*0f80*/  STS [UR20+0x1c], R2 ;  /* 0x00001c02ff007988 */ /* 0x0003e40008000814 */
.L_x_38:
[----:B------:R-:W-:Y:S05]  /*0f90*/  BSYNC B4 ;  /* 0x0000000000047941 */ /* 0x000fea0003800000 */
.L_x_37:
        /* <DEDUP_REMOVED lines=11> */
.L_x_41:
[----:B------:R-:W-:Y:S05]  /*1050*/  @P2 BRA `(.L_x_43) ;  /* 0x0000000000282947 */ /* 0x000fea0003800000 */
[----:B-1-34-:R-:W1:Y:S02]  /*1060*/  LDS R2, [UR20+0x8] ;  /* 0x00000814ff027984 */ /* 0x01ae640008000800 */
[----:B-1----:R-:W-:-:S05]  /*1070*/  LOP3.LUT R2, R2, 0x1800, RZ, 0xb8, !PT ;  /* 0x0000180002027812 */ /* 0x002fca00078eb8ff */
[----:B------:R3:W-:Y:S02]  /*1080*/  STS [UR20+0x8], R2 ;  /* 0x00000802ff007988 */ /* 0x0007e40008000814 */
.L_x_42:
[----:B------:R-:W-:Y:S05]  /*1090*/  @P2 BREAK B5 ;  /* 0x0000000000052942 */ /* 0x000fea0003800000 */
[----:B------:R-:W-:Y:S05]  /*10a0*/  @P2 BRA `(.L_x_44) ;  /* 0x0000000000242947 */ /* 0x000fea0003800000 */
[----:B-1-3--:R-:W1:Y:S01]  /*10b0*/  LDS R2, [UR20+0x8] ;  /* 0x00000814ff027984 */ /* 0x00ae620008000800 */
[----:B------:R-:W-:-:S05]  /*10c0*/  IMAD.MOV.U32 R3, RZ, RZ, 0x6000 ;  /* 0x00006000ff037424 */ /* 0x000fca00078e00ff */
[----:B-1----:R-:W-:-:S04]  /*10d0*/  LOP3.LUT R2, R2, 0x6000, R3, 0xd8, !PT ;  /* 0x0000600002027812 */ /* 0x002fc800078ed803 */
[----:B------:R-:W-:-:S05]  /*10e0*/  LOP3.LUT R2, R2, 0x400000, RZ, 0xb8, !PT ;  /* 0x0040000002027812 */ /* 0x000fca00078eb8ff */
[----:B------:R1:W-:Y:S02]  /*10f0*/  STS [UR20+0x8], R2 ;  /* 0x00000802ff007988 */ /* 0x0003e40008000814 */
.L_x_43:
[----:B------:R-:W-:Y:S05]  /*1100*/  BSYNC B5 ;  /* 0x0000000000057941 */ /* 0x000fea0003800000 */
.L_x_40:
[----:B-1-34-:R-:W1:Y:S02]  /*1110*/  @!P2 LDS R2, [UR20+0x8] ;  /* 0x00000814ff02a984 */ /* 0x01ae640008000800 */
[----:B-1----:R-:W-:-:S05]  /*1120*/  @!P2 LOP3.LUT R2, R2, 0x8000, RZ, 0xb8, !PT ;  /* 0x000080000202a812 */ /* 0x002fca00078eb8ff */
[----:B------:R4:W-:Y:S02]  /*1130*/  @!P2 STS [UR20+0x8], R2 ;  /* 0x00000802ff00a988 */ /* 0x0009e40008000814 */
.L_x_44:
[----:B------:R-:W-:Y:S05]  /*1140*/  BSYNC B4 ;  /* 0x0000000000047941 */ /* 0x000fea0003800000 */
.L_x_39:
[----:B------:R-:W-:Y:S05]  /*1150*/  WARPSYNC.ALL ;  /* 0x0000000000007948 */ /* 0x000fea0003800000 */
[----:B------:R-:W-:Y:S01]  /*1160*/  UIADD3 UR5, UR5, 0x100, URZ ;  /* 0x0000010005057890 */ /* 0x000fe2000fffe03f */
[----:B------:R-:W-:Y:S01]  /*1170*/  ISETP.GE.AND P1, PT, R13, 0x1, PT ;  /* 0x000000010d00780c */ /* 0x000fe20003f26270 */
[----:B------:R-:W-:Y:S01]  /*1180*/  IMAD.MOV.U32 R24, RZ, RZ, RZ ;  /* 0x000000ffff187224 */ /* 0x000fe200078e00ff */
[----:B------:R-:W-:Y:S01]  /*1190*/  SHF.R.U32.HI R7, RZ, 0x5, R0 ;  /* 0x00000005ff077819 */ /* 0x000fe20000011600 */
[----:B------:R-:W-:-:S04]  /*11a0*/  UIADD3 UR26, UP0, UR5, UR26, URZ ;  /* 0x0000001a051a7290 */ /* 0x000fc8000ff1e03f */
[----:B------:R-:W-:Y:S01]  /*11b0*/  ULEA.HI.X.SX32 UR27, UR5, UR27, 0x1, UP0 ;  /* 0x0000001b051b7291 */ /* 0x000fe200080f0e3f */
[----:B------:R-:W-:Y:S11]  /*11c0*/  @P0 BRA `(.L_x_45) ;  /* 0x0000000000280947 */ /* 0x000ff60003800000 */
[----:B-1-34-:R-:W1:Y:S01]  /*11d0*/  S2R R2, SR_LANEID ;  /* 0x0000000000027919 */ /* 0x01ae620000000000 */
[----:B------:R-:W-:Y:S05]  /*11e0*/  WARPSYNC.ALL ;  /* 0x0000000000007948 */ /* 0x000fea0003800000 */
[----:B-1----:R-:W-:-:S05]  /*11f0*/  IMAD.SHL.U32 R4, R2, 0x4, RZ ;  /* 0x0000000402047824 */ /* 0x002fca00078e00ff */
[----:B------:R-:W1:Y:S01]  /*1200*/  LDS R5, [R4+UR20] ;  /* 0x0000001404057984 */ /* 0x000e620008000800 */
[----:B------:R-:W-:-:S05]  /*1210*/  IADD3 R2, P3, R4, UR26, RZ ;  /* 0x0000001a04027c10 */ /* 0x000fca000ff7e0ff */
[----:B------:R-:W-:-:S05]  /*1220*/  IMAD.X R3, RZ, RZ, UR27, P3 ;  /* 0x0000001bff037e24 */ /* 0x000fca00098e06ff */
[----:B-1----:R1:W3:Y:S01]  /*1230*/  ATOMG.E.EXCH.STRONG.GPU PT, RZ, [R2], R5 ;  /* 0x0000000502ff73a8 */ /* 0x0022e200041ee100 */
[----:B------:R-:W-:-:S04]  /*1240*/  DEPBAR {5,4,3,2,1,0} ;  /* 0x0000003f0000791a */ /* 0x000fc80000000000 */
[----:B------:R1:W-:Y:S01]  /*1250*/  UTMACCTL.IV [UR26] ;  /* 0x000000001a0079b9 */ /* 0x0003e20008000000 */
[----:B------:R-:W-:Y:S01]  /*1260*/  NOP ;  /* 0x0000000000007918 */ /* 0x000fe20000000000 */
.L_x_45:
[----:B------:R-:W-:Y:S05]  /*1270*/  @P0 BRA `(.L_x_46) ;  /* 0x00000000000c0947 */ /* 0x000fea0003800000 */
[----:B------:R0:W-:Y:S01]  /*1280*/  UTMACMDFLUSH ;  /* 0x00000000000079b7 */ /* 0x0001e20000000000 */
[----:B------:R-:W-:Y:S05]  /*1290*/  @P0 BRA `(.L_x_46) ;  /* 0x0000000000040947 */ /* 0x000fea0003800000 */
[----:B------:R-:W-:-:S04]  /*12a0*/  DEPBAR.LE SB0, 0x0 ;  /* 0x000080000000791a */ /* 0x000fc80000000000 */
.L_x_46:
[----:B------:R-:W-:Y:S05]  /*12b0*/  WARPSYNC.ALL ;  /* 0x0000000000007948 */ /* 0x000fea0003800000 */
[----:B---3--:R-:W-:Y:S01]  /*12c0*/  BAR.SYNC.DEFER_BLOCKING 0x0 ;  /* 0x0000000000007b1d */ /* 0x008fe20000010000 */
[----:B------:R-:W-:Y:S01]  /*12d0*/  R2UR UR21, R7 ;  /* 0x00000000071572ca */ /* 0x000fe200000e0000 */
[----:B------:R-:W-:Y:S01]  /*12e0*/  USHF.L.U32 UR15, UR32, 0x8, URZ ;  /* 0x00000008200f7899 */ /* 0x000fe2000800063f */
[----:B------:R-:W-:Y:S01]  /*12f0*/  IMAD.MOV.U32 R25, RZ, RZ, RZ ;  /* 0x000000ffff197224 */ /* 0x000fe200078e00ff */
[----:B------:R-:W-:Y:S02]  /*1300*/  CS2R R26, SRZ ;  /* 0x00000000001a7805 */ /* 0x000fe4000001ff00 */
[----:B------:R-:W-:Y:S01]  /*1310*/  CS2R R28, SRZ ;  /* 0x00000000001c7805 */ /* 0x000fe2000001ff00 */
[----:B------:R-:W-:Y:S01]  /*1320*/  VOTEU.ALL UP0, P2 ;  /* 0x00000000003f7886 */ /* 0x000fe20001000000 */
[----:B------:R-:W-:Y:S01]  /*1330*/  UMOV UR6, 0x1 ;  /* 0x0000000100067882 */ /* 0x000fe20000000000 */
[----:B------:R-:W-:Y:S01]  /*1340*/  VOTEU.ALL UP1, P2 ;  /* 0x00000000003f7886 */ /* 0x000fe20001020000 */
[----:B------:R-:W-:Y:S01]  /*1350*/  VOTEU.ALL UP2, P2 ;  /* 0x00000000003f7886 */ /* 0x000fe20001040000 */
[----:B------:R-:W-:Y:S01]  /*1360*/  CS2R R30, SRZ ;  /* 0x00000000001e7805 */ /* 0x000fe2000001ff00 */
[----:B------:R-:W-:-:S04]  /*1370*/  @!UP0 UIADD3 UR8, -UR6, 0x100000, URZ ;  /* 0x0010000006088890 */ /* 0x000fc8000fffe13f */
[----:B------:R-:W-:Y:S02]  /*1380*/  @!UP0 USHF.L.U32 UR9, UR8, 0xb, URZ ;  /* 0x0000000b08098899 */ /* 0x000fe4000800063f */
[----:B------:R-:W-:Y:S01]  /*1390*/  @!UP0 USHF.L.U32 UR8, UR8, 0x1, URZ ;  /* 0x0000000108088899 */ /* 0x000fe2000800063f */
        /* <DEDUP_REMOVED lines=9> */
[----:B------:R-:W-:Y:S01]  /*1430*/  VOTEU.ALL UP0, P2 ;  /* 0x00000000003f7886 */ /* 0x000fe20001000000 */
[----:B------:R-:W-:Y:S02]  /*1440*/  CS2R R38, SRZ ;  /* 0x0000000000267805 */ /* 0x000fe4000001ff00 */
[----:B------:R-:W-:Y:S02]  /*1450*/  CS2R R40, SRZ ;  /* 0x0000000000287805 */ /* 0x000fe4000001ff00 */
[----:B------:R-:W-:Y:S02]  /*1460*/  CS2R R42, SRZ ;  /* 0x00000000002a7805 */ /* 0x000fe4000001ff00 */
[----:B------:R-:W-:-:S02]  /*1470*/  CS2R R44, SRZ ;  /* 0x00000000002c7805 */ /* 0x000fc4000001ff00 */
[----:B------:R-:W-:Y:S02]  /*1480*/  CS2R R46, SRZ ;  /* 0x00000000002e7805 */ /* 0x000fe4000001ff00 */
[----:B------:R-:W-:Y:S01]  /*1490*/  CS2R R48, SRZ ;  /* 0x0000000000307805 */ /* 0x000fe2000001ff00 */
[----:B------:R-:W3:Y:S02]  /*14a0*/  FENCE.VIEW.ASYNC.S ;  /* 0x00000000000073c6 */ /* 0x000ee40000000000 */
[----:B---3--:R-:W3:Y:S02]  /*14b0*/  @!UP0 SYNCS.EXCH.64 URZ, [UR20+0x3c000], UR8 ;  /* 0x03c00008143f85b2 */ /* 0x008ee40008000100 */
[----:B---3--:R-:W-:Y:S01]  /*14c0*/  BAR.SYNC.DEFER_BLOCKING 0x0 ;  /* 0x0000000000007b1d */ /* 0x008fe20000010000 */
[----:B------:R-:W-:Y:S02]  /*14d0*/  CS2R R50, SRZ ;  /* 0x0000000000327805 */ /* 0x000fe4000001ff00 */
[----:B------:R-:W-:-:S02]  /*14e0*/  CS2R R52, SRZ ;  /* 0x0000000000347805 */ /* 0x000fc4000001ff00 */
[----:B------:R-:W-:Y:S02]  /*14f0*/  CS2R R54, SRZ ;  /* 0x0000000000367805 */ /* 0x000fe4000001ff00 */
[----:B------:R-:W-:Y:S02]  /*1500*/  CS2R R56, SRZ ;  /* 0x0000000000387805 */ /* 0x000fe4000001ff00 */
[----:B------:R-:W-:Y:S02]  /*1510*/  CS2R R58, SRZ ;  /* 0x00000000003a7805 */ /* 0x000fe4000001ff00 */
[----:B------:R-:W-:Y:S02]  /*1520*/  CS2R R60, SRZ ;  /* 0x00000000003c7805 */ /* 0x000fe4000001ff00 */
        /* <DEDUP_REMOVED lines=16> */
[----:B------:R-:W-:Y:S01]  /*1630*/  CS2R R94, SRZ ;  /* 0x00000000005e7805 */ /* 0x000fe2000001ff00 */
[----:B------:R3:W4:Y:S02]  /*1640*/  @!UP1 SYNCS.EXCH.64 URZ, [UR20+0x3c008], UR10 ;  /* 0x03c0080a143f95b2 */ /* 0x0007240008000100 */
[----:B----4-:R-:W-:Y:S01]  /*1650*/  BAR.SYNC.DEFER_BLOCKING 0x0 ;  /* 0x0000000000007b1d */ /* 0x010fe20000010000 */
        /* <DEDUP_REMOVED lines=9> */
[----:B------:R-:W-:Y:S01]  /*16f0*/  CS2R R114, SRZ ;  /* 0x0000000000727805 */ /* 0x000fe2000001ff00 */
[----:B---3--:R-:W-:Y:S01]  /*1700*/  USHF.L.U32 UR11, UR33, 0x6, URZ ;  /* 0x00000006210b7899 */ /* 0x008fe2000800063f */
        /* <DEDUP_REMOVED lines=12> */
[----:B------:R3:W4:Y:S01]  /*17d0*/  @!UP2 SYNCS.EXCH.64 URZ, [UR20+0x3c010], UR6 ;  /* 0x03c01006143fa5b2 */ /* 0x0007220008000100 */
[----:B------:R-:W-:Y:S02]  /*17e0*/  CS2R R140, SRZ ;  /* 0x00000000008c7805 */ /* 0x000fe4000001ff00 */
[----:B------:R-:W-:Y:S02]  /*17f0*/  CS2R R142, SRZ ;  /* 0x00000000008e7805 */ /* 0x000fe4000001ff00 */
[----:B------:R-:W-:Y:S02]  /*1800*/  CS2R R144, SRZ ;  /* 0x0000000000907805 */ /* 0x000fe4000001ff00 */
[----:B------:R-:W-:-:S02]  /*1810*/  CS2R R146, SRZ ;  /* 0x0000000000927805 */ /* 0x000fc4000001ff00 */
[----:B------:R-:W-:Y:S02]  /*1820*/  CS2R R148, SRZ ;  /* 0x0000000000947805 */ /* 0x000fe4000001ff00 */
[----:B------:R-:W-:Y:S01]  /*1830*/  CS2R R150, SRZ ;  /* 0x0000000000967805 */ /* 0x000fe2000001ff00 */
[----:B------:R-:W-:Y:S06]  /*1840*/  @!P1 BRA `(.L_x_47) ;  /* 0x0000000800649947 */ /* 0x000fec0003800000 */
        /* <DEDUP_REMOVED lines=63> */
[----:B------:R-:W-:Y:S01]  /*1c40*/  CS2R R150, SRZ ;  /* 0x0000000000967805 */ /* 0x000fe2000001ff00 */
[----:B------:R-:W-:Y:S01]  /*1c50*/  UMOV UR5, URZ ;  /* 0x0000003f00057c82 */ /* 0x000fe20008000000 */
[----:B---3--:R-:W-:-:S05]  /*1c60*/  UMOV UR6, URZ ;  /* 0x0000003f00067c82 */ /* 0x008fca0008000000 */
.L_x_49:
[----:B----4-:R-:W-:Y:S01]  /*1c70*/  BAR.SYNC.DEFER_BLOCKING 0x0 ;  /* 0x0000000000007b1d */ /* 0x010fe20000010000 */
[----:B------:R-:W-:Y:S01]  /*1c80*/  ULEA UR31, UR5, UR20, 0x3 ;  /* 0x00000014051f7291 */ /* 0x000fe2000f8e183f */
[----:B-1----:R-:W-:Y:S01]  /*1c90*/  @!P2 IMAD.MOV.U32 R3, RZ, RZ, 0x14000 ;  /* 0x00014000ff03a424 */ /* 0x002fe200078e00ff */
[----:B------:R-:W-:Y:S01]  /*1ca0*/  ELECT P0, URZ, PT ;  /* 0x00000000003f782f */ /* 0x000fe20003800000 */
[----:B------:R-:W-:Y:S01]  /*1cb0*/  IMAD.U32 R2, RZ, RZ, UR4 ;  /* 0x00000004ff027e24 */ /* 0x000fe2000f8e00ff */
[----:B------:R-:W-:Y:S02]  /*1cc0*/  ULEA UR7, UR5, UR20, 0xe ;  /* 0x0000001405077291 */ /* 0x000fe4000f8e703f */
[----:B------:R-:W-:Y:S01]  /*1cd0*/  ISETP.LT.U32.AND P0, PT, R6, 0x40, P0 ;  /* 0x000000400600780c */ /* 0x000fe20000701070 */
[----:B------:R-:W-:Y:S01]  /*1ce0*/  ULEA UR18, UR5, UR20, 0x10 ;  /* 0x0000001405127291 */ /* 0x000fe2000f8e803f */
[----:B------:R-:W-:Y:S01]  /*1cf0*/  SHF.L.U32 R2, R2, 0x1f, RZ ;  /* 0x0000001f02027819 */ /* 0x000fe200000006ff */
[----:B------:R-:W-:-:S02]  /*1d00*/  ULOP3.LUT UR8, UR21, 0x1, URZ, 0xc0, !UPT ;  /* 0x0000000115087892 */ /* 0x000fc4000f8ec03f */
[----:B------:R-:W-:Y:S02]  /*1d10*/  UIADD3 UR7, UR7, 0x30000, URZ ;  /* 0x0003000007077890 */ /* 0x000fe4000fffe03f */
[----:B------:R-:W-:Y:S02]  /*1d20*/  ULEA UR10, UR8, UR6, 0x6 ;  /* 0x00000006080a7291 */ /* 0x000fe4000f8e303f */
[----:B------:R-:W-:Y:S02]  /*1d30*/  ULEA UR12, UR8, UR18, 0xf ;  /* 0x00000012080c7291 */ /* 0x000fe4000f8e783f */
[----:B------:R-:W-:Y:S02]  /*1d40*/  ULEA UR8, UR8, UR7, 0xd ;  /* 0x0000000708087291 */ /* 0x000fe4000f8e683f */
[----:B------:R-:W-:Y:S01]  /*1d50*/  VOTEU.ANY UP0, P0 ;  /* 0x00000000003f7886 */ /* 0x000fe20000000100 */
[----:B------:R-:W-:Y:S01]  /*1d60*/  VOTEU.ANY UP2, P0 ;  /* 0x00000000003f7886 */ /* 0x000fe20000040100 */
[----:B------:R-:W-:Y:S01]  /*1d70*/  ELECT P1, URZ, PT ;  /* 0x00000000003f782f */ /* 0x000fe20003820000 */
[----:B------:R1:W-:Y:S01]  /*1d80*/  @!P2 SYNCS.ARRIVE.TRANS64 RZ, [UR31+0x3c000], R3 ;  /* 0x03c00003ffffa9a7 */ /* 0x0003e2000800001f */
[----:B------:R-:W-:Y:S01]  /*1d90*/  BAR.SYNC.DEFER_BLOCKING 0x0 ;  /* 0x0000000000007b1d */ /* 0x000fe20000010000 */
[----:B------:R-:W-:Y:S01]  /*1da0*/  @UP0 UIADD3 UR9, UR31, 0x3c000, URZ ;  /* 0x0003c0001f090890 */ /* 0x000fe2000fffe03f */
[----:B------:R-:W-:Y:S01]  /*1db0*/  ISETP.LT.U32.AND P1, PT, R6, 0x40, P1 ;  /* 0x000000400600780c */ /* 0x000fe20000f21070 */
[----:B------:R-:W-:-:S02]  /*1dc0*/  USHF.R.U32.HI UR30, URZ, 0x4, UR7 ;  /* 0x000000043f1e7899 */ /* 0x000fc40008011607 */
[----:B------:R-:W-:Y:S01]  /*1dd0*/  USHF.R.U32.HI UR18, URZ, 0x4, UR18 ;  /* 0x000000043f127899 */ /* 0x000fe20008011612 */
[----:B------:R-:W-:Y:S01]  /*1de0*/  @UP0 UMOV UR16, UR22 ;  /* 0x0000001600100c82 */ /* 0x000fe20008000000 */
[----:B------:R-:W-:Y:S01]  /*1df0*/  @UP0 UMOV UR17, UR23 ;  /* 0x0000001700110c82 */ /* 0x000fe20008000000 */
[----:B------:R-:W-:Y:S01]  /*1e00*/  UMOV UR14, UR10 ;  /* 0x0000000a000e7c82 */ /* 0x000fe20008000000 */
[----:B------:R-:W-:Y:S02]  /*1e10*/  USGXT.U32 UR30, UR30, 0xe ;  /* 0x0000000e1e1e789a */ /* 0x000fe40008000000 */
[----:B------:R-:W-:Y:S01]  /*1e20*/  USGXT.U32 UR18, UR18, 0xe ;  /* 0x0000000e1212789a */ /* 0x000fe20008000000 */
[----:B------:R-:W-:-:S03]  /*1e30*/  UMOV UR19, 0x40000040 ;  /* 0x4000004000137882 */ /* 0x000fc60000000000 */
[----:B------:R-:W-:Y:S01]  /*1e40*/  VOTEU.ANY UP1, P1 ;  /* 0x00000000003f7886 */ /* 0x000fe20000820100 */
[----:B------:R-:W-:-:S04]  /*1e50*/  VOTEU.ANY UP3, P1 ;  /* 0x00000000003f7886 */ /* 0x000fc80000860100 */
[----:B------:R-:W-:Y:S01]  /*1e60*/  @UP1 UIADD3 UR13, UR31, 0x3c000, URZ ;  /* 0x0003c0001f0d1890 */ /* 0x000fe2000fffe03f */
[----:B------:R-:W-:Y:S01]  /*1e70*/  @UP1 UMOV UR28, UR24 ;  /* 0x00000018001c1c82 */ /* 0x000fe20008000000 */
[----:B------:R-:W-:Y:S01]  /*1e80*/  @UP1 UMOV UR29, UR25 ;  /* 0x00000019001d1c82 */ /* 0x000fe20008000000 */
[----:B------:R3:W-:Y:S01]  /*1e90*/  @UP2 UTMALDG.2D [UR8], [UR16] ;  /* 0x00000008100025b4 */ /* 0x0007e20008008000 */
[----:B------:R4:W-:Y:S06]  /*1ea0*/  MEMBAR.ALL.CTA ;  /* 0x0000000000007992 */ /* 0x0009ec0000008000 */
[----:B----4-:R-:W4:Y:S01]  /*1eb0*/  FENCE.VIEW.ASYNC.S ;  /* 0x00000000000073c6 */ /* 0x010f220000000000 */
[----:B---3--:R-:W-:Y:S01]  /*1ec0*/  UMOV UR16, UR30 ;  /* 0x0000001e00107c82 */ /* 0x008fe20008000000 */
[----:B------:R-:W-:Y:S01]  /*1ed0*/  UMOV UR17, 0x40000040 ;  /* 0x4000004000117882 */ /* 0x000fe20000000000 */
[----:B----4-:R-:W-:Y:S06]  /*1ee0*/  BAR.SYNC.DEFER_BLOCKING 0x0 ;  /* 0x0000000000007b1d */ /* 0x010fec0000010000 */
[----:B------:R1:W-:Y:S02]  /*1ef0*/  @UP3 UTMALDG.2D [UR12], [UR28] ;  /* 0x0000000c1c0035b4 */ /* 0x0003e40008008000 */
[----:B------:R-:W-:Y:S06]  /*1f00*/  BAR.SYNC.DEFER_BLOCKING 0x0 ;  /* 0x0000000000007b1d */ /* 0x000fec0000010000 */
[----:B------:R-:W3:Y:S02]  /*1f10*/  SYNCS.PHASECHK.TRANS64.TRYWAIT P0, [UR31+0x3c000], R2 ;  /* 0x03c00002ff0075a7 */ /* 0x000ee4000800015f */
[----:B-1-3--:R-:W-:Y:S05]  /*1f20*/  @!P0 BRA `(.L_x_48) ;  /* 0x0000000800748947 */ /* 0x00afea0003800000 */
.L_x_50:
[----:B------:R-:W-:Y:S02]  /*1f30*/  WARPGROUP.DEPBAR.LE gsb0, 0x0 ;  /* 0x00008000000079c5 */ /* 0x000fe40000010000 */
[----:B------:R-:W-:Y:S01]  /*1f40*/  WARPGROUP.ARRIVE ;  /* 0x00000000000079c5 */ /* 0x000fe20000000000 */
[----:B------:R-:W-:Y:S01]  /*1f50*/  UMOV UR7, URZ ;  /* 0x0000003f00077c82 */ /* 0x000fe20008000000 */
[----:B------:R-:W-:Y:S01]  /*1f60*/  UMOV UR8, URZ ;  /* 0x0000003f00087c82 */ /* 0x000fe20008000000 */
[----:B------:R-:W1:Y:S01]  /*1f70*/  LDC R2, c[0x0][0x230] ;  /* 0x00008c00ff027b82 */ /* 0x000e620000000800 */
[----:B------:R-:W-:Y:S02]  /*1f80*/  UIADD3 UR6, UR6, 0x80, URZ ;  /* 0x0000008006067890 */ /* 0x000fe4000fffe03f */
[----:B------:R-:W-:Y:S01]  /*1f90*/  HGMMA.64x256x16.F32.BF16 R24, gdesc[UR16], R24 ;  /* 0x03e00000101879f0 */ /* 0x000fe20008701818 */
[----:B------:R-:W-:Y:S02]  /*1fa0*/  UIADD3 UR18, UP1, UR18, 0x2, URZ ;  /* 0x0000000212127890 */ /* 0x000fe4000ff3e03f */
[----:B------:R-:W-:-:S02]  /*1fb0*/  UIADD3 UR16, UP0, UR30, 0x2, URZ ;  /* 0x000000021e107890 */ /* 0x000fc4000ff1e03f */
[----:B------:R-:W-:Y:S02]  /*1fc0*/  UIADD3.X UR19, UR8, 0x40000040, URZ, UP1, !UPT ;  /* 0x4000004008137890 */ /* 0x000fe40008ffe43f */
[----:B------:R-:W-:Y:S02]  /*1fd0*/  UIADD3.X UR17, UR7, 0x40000040, URZ, UP0, !UPT ;  /* 0x4000004007117890 */ /* 0x000fe400087fe43f */
[----:B------:R-:W-:Y:S02]  /*1fe0*/  UIADD3.64 UR30, UR18, 0x2, URZ ;  /* 0x00000002121e7897 */ /* 0x000fe4000fffe03f */
[----:B------:R-:W-:Y:S02]  /*1ff0*/  UIADD3.64 UR28, UR16, 0x2, URZ ;  /* 0x00000002101c7897 */ /* 0x000fe4000fffe03f */
[----:B------:R-:W-:-:S04]  /*2000*/  UIADD3 UR5, UR5, 0x1, URZ ;  /* 0x0000000105057890 */ /* 0x000fc8000fffe03f */
[----:B------:R-:W-:Y:S01]  /*2010*/  UISETP.NE.U32.AND UP0, UPT, UR5, 0x3, UPT ;  /* 0x000000030500788c */ /* 0x000fe2000bf05070 */
[----:B-1----:R-:W-:-:S03]  /*2020*/  ISETP.LE.AND P0, PT, R2, UR6, PT ;  /* 0x0000000602007c0c */ /* 0x002fc6000bf03270 */
[----:B------:R-:W-:Y:S02]  /*2030*/  USEL UR7, URZ, 0x1, UP0 ;  /* 0x000000013f077887 */ /* 0x000fe40008000000 */
[----:B------:R-:W-:Y:S02]  /*2040*/  USEL UR5, UR5, URZ, UP0 ;  /* 0x0000003f05057287 */ /* 0x000fe40008000000 */
[----:B------:R-:W-:-:S03]  /*2050*/  ULOP3.LUT UR4, UR4, UR7, URZ, 0x3c, !UPT ;  /* 0x0000000704047292 */ /* 0x000fc6000f8e3c3f */
[----:B------:R-:W-:-:S15]  /*2060*/  HGMMA.64x256x16.F32.BF16 R24, gdesc[UR16], R24 ;  /* 0x03e00000101879f0 */ /* 0x000fde0008701818 */
[----:B------:R-:W-:-:S13]  /*2070*/  NOP ;  /* 0x0000000000007918 */ /* 0x000fda0000000000 */
[----:B------:R-:W-:Y:S01]  /*2080*/  HGMMA.64x256x16.F32.BF16 R24, gdesc[UR28], R24 ;  /* 0x03e000001c1879f0 */ /* 0x000fe20008701818 */
[----:B------:R-:W-:Y:S02]  /*2090*/  UIADD3.64 UR30, UR18, 0x4, URZ ;  /* 0x00000004121e7897 */ /* 0x000fe4000fffe03f */
[----:B------:R-:W-:-:S15]  /*20a0*/  UIADD3.64 UR28, UR16, 0x4, URZ ;  /* 0x00000004101c7897 */ /* 0x000fde000fffe03f */
[----:B------:R-:W-:-:S10]  /*20b0*/  NOP ;  /* 0x0000000000007918 */ /* 0x000fd40000000000 */
        /* <DEDUP_REMOVED lines=10> */
[----:B------:R-:W-:Y:S02]  /*2160*/  UIADD3.64 UR28, UR16, 0x202, URZ ;  /* 0x00000202101c7897 */ /* 0x000fe4000fffe03f */
[----:B------:R-:W-:Y:S02]  /*2170*/  UIADD3.64 UR18, UR18, 0x804, URZ ;  /* 0x0000080412127897 */ /* 0x000fe4000fffe03f */
[----:B------:R-:W-:-:S15]  /*2180*/  UIADD3.64 UR16, UR16, 0x204, URZ ;  /* 0x0000020410107897 */ /* 0x000fde000fffe03f */
[----:B------:R-:W-:-:S06]  /*2190*/  NOP ;  /* 0x0000000000007918 */ /* 0x000fcc0000000000 */
[----:B------:R-:W-:-:S15]  /*21a0*/  HGMMA.64x256x16.F32.BF16 R24, gdesc[UR28], R24 ;  /* 0x03e000001c1879f0 */ /* 0x000fde0008701818 */
[----:B------:R-:W-:-:S13]  /*21b0*/  NOP ;  /* 0x0000000000007918 */ /* 0x000fda0000000000 */
[----:B------:R-:W-:Y:S01]  /*21c0*/  HGMMA.64x256x16.F32.BF16 R24, gdesc[UR16], R24, gsb0 ;  /* 0x03e00000101879f0 */ /* 0x000fe20008001818 */
[----:B------:R-:W-:Y:S05]  /*21d0*/  @!P0 BRA `(.L_x_49) ;  /* 0xfffffff800a48947 */ /* 0x000fea000383ffff */
.L_x_47:
[----:B------:R-:W-:Y:S02]  /*21e0*/  WARPGROUP.DEPBAR.LE gsb0, 0x0 ;  /* 0x00008000000079c5 */ /* 0x000fe40000010000 */
[----:B----4-:R-:W-:Y:S01]  /*21f0*/  BAR.SYNC.DEFER_BLOCKING 0x0 ;  /* 0x0000000000007b1d */ /* 0x010fe20000010000 */
[C---:B-1----:R-:W-:Y:S01]  /*2200*/  IMAD.SHL.U32 R2, R0.reuse, 0x80, RZ ;  /* 0x0000008000027824 */ /* 0x042fe200078e00ff */
[----:B------:R-:W-:Y:S01]  /*2210*/  F2FP.BF16.F32.PACK_AB R24, R25, R24 ;  /* 0x000000181918723e */ /* 0x000fe200000010ff */
[----:B------:R-:W-:Y:S01]  /*2220*/  IMAD.SHL.U32 R3, R0, 0x10, RZ ;  /* 0x0000001000037824 */ /* 0x000fe200078e00ff */
[----:B------:R-:W-:Y:S01]  /*2230*/  F2FP.BF16.F32.PACK_AB R25, R27, R26 ;  /* 0x0000001a1b19723e */ /* 0x000fe200000010ff */
[----:B------:R-:W-:Y:S01]  /*2240*/  ULOP3.LUT UR21, UR21, 0x3, URZ, 0xc0, !UPT ;  /* 0x0000000315157892 */ /* 0x000fe2000f8ec03f */
[----:B------:R-:W-:Y:S01]  /*2250*/  LOP3.LUT R2, R2, 0x780, RZ, 0xc0, !PT ;  /* 0x0000078002027812 */ /* 0x000fe200078ec0ff */
[----:B------:R-:W-:Y:S01]  /*2260*/  UMOV UR10, UR11 ;  /* 0x0000000b000a7c82 */ /* 0x000fe20008000000 */
[----:B------:R-:W-:Y:S01]  /*2270*/  F2FP.BF16.F32.PACK_AB R56, R57, R56 ;  /* 0x000000383938723e */ /* 0x000fe200000010ff */
[----:B------:R-:W-:Y:S01]  /*2280*/  ULEA UR9, UR21, UR15, 0x6 ;  /* 0x0000000f15097291 */ /* 0x000fe2000f8e303f */
[----:B------:R-:W-:Y:S01]  /*2290*/  LOP3.LUT R3, R2, 0x70, R3, 0xf8, !PT ;  /* 0x0000007002037812 */ /* 0x000fe200078ef803 */
[----:B------:R-:W-:Y:S01]  /*22a0*/  ULEA UR8, UR21, UR20, 0xd ;  /* 0x0000001415087291 */ /* 0x000fe2000f8e683f */
[----:B------:R-:W-:-:S02]  /*22b0*/  F2FP.BF16.F32.PACK_AB R26, R29, R28 ;  /* 0x0000001c1d1a723e */ /* 0x000fc400000010ff */
[----:B------:R-:W-:Y:S02]  /*22c0*/  ELECT P0, URZ, PT ;  /* 0x00000000003f782f */ /* 0x000fe40003800000 */
[----:B------:R-:W-:Y:S01]  /*22d0*/  LOP3.LUT R3, R3, 0x10, R0, 0x78, !PT ;  /* 0x0000001003037812 */ /* 0x000fe200078e7800 */
[----:B------:R-:W-:Y:S01]  /*22e0*/  IMAD.SHL.U32 R0, R0, 0x40, RZ ;  /* 0x0000004000007824 */ /* 0x000fe200078e00ff */
[----:B------:R-:W-:Y:S02]  /*22f0*/  F2FP.BF16.F32.PACK_AB R27, R31, R30 ;  /* 0x0000001e1f1b723e */ /* 0x000fe400000010ff */
[----:B------:R-:W-:Y:S02]  /*2300*/  F2FP.BF16.F32.PACK_AB R57, R59, R58 ;  /* 0x0000003a3b39723e */ /* 0x000fe400000010ff */
[----:B------:R-:W-:Y:S02]  /*2310*/  LOP3.LUT R0, R3, 0x1800, R0, 0xf8, !PT ;  /* 0x0000180003007812 */ /* 0x000fe400078ef800 */
[----:B------:R-:W-:Y:S01]  /*2320*/  F2FP.BF16.F32.PACK_AB R88, R89, R88 ;  /* 0x000000585958723e */ /* 0x000fe200000010ff */
[----:B------:R-:W1:Y:S02]  /*2330*/  @!P2 SYNCS.CCTL.IV [UR20+0x3c000] ;  /* 0x03c00000ff00a9b1 */ /* 0x000e640008000014 */
[----:B-1----:R-:W-:Y:S01]  /*2340*/  BAR.SYNC.DEFER_BLOCKING 0x0 ;  /* 0x0000000000007b1d */ /* 0x002fe20000010000 */
[C---:B------:R-:W-:Y:S01]  /*2350*/  LOP3.LUT R3, R0.reuse, 0x20, RZ, 0x3c, !PT ;  /* 0x0000002000037812 */ /* 0x040fe200078e3cff */
[----:B------:R-:W-:Y:S01]  /*2360*/  VIADD R2, R0, UR20 ;  /* 0x0000001400027c36 */ /* 0x000fe20008000000 */
[----:B------:R-:W-:-:S02]  /*2370*/  F2FP.BF16.F32.PACK_AB R58, R61, R60 ;  /* 0x0000003c3d3a723e */ /* 0x000fc400000010ff */
[----:B------:R-:W-:Y:S01]  /*2380*/  F2FP.BF16.F32.PACK_AB R59, R63, R62 ;  /* 0x0000003e3f3b723e */ /* 0x000fe200000010ff */
[----:B------:R-:W-:Y:S01]  /*2390*/  VIADD R3, R3, UR20 ;  /* 0x0000001403037c36 */ /* 0x000fe20008000000 */
[----:B------:R-:W-:Y:S02]  /*23a0*/  F2FP.BF16.F32.PACK_AB R89, R91, R90 ;  /* 0x0000005a5b59723e */ /* 0x000fe400000010ff */
[----:B------:R-:W-:Y:S02]  /*23b0*/  F2FP.BF16.F32.PACK_AB R120, R121, R120 ;  /* 0x000000787978723e */ /* 0x000fe400000010ff */
[----:B------:R-:W-:Y:S02]  /*23c0*/  F2FP.BF16.F32.PACK_AB R32, R33, R32 ;  /* 0x000000202120723e */ /* 0x000fe400000010ff */
[----:B------:R-:W-:Y:S02]  /*23d0*/  F2FP.BF16.F32.PACK_AB R90, R93, R92 ;  /* 0x0000005c5d5a723e */ /* 0x000fe400000010ff */
[----:B------:R-:W-:-:S02]  /*23e0*/  F2FP.BF16.F32.PACK_AB R91, R95, R94 ;  /* 0x0000005e5f5b723e */ /* 0x000fc400000010ff */
[----:B------:R-:W-:Y:S02]  /*23f0*/  F2FP.BF16.F32.PACK_AB R121, R123, R122 ;  /* 0x0000007a7b79723e */ /* 0x000fe400000010ff */
[----:B------:R-:W-:Y:S02]  /*2400*/  F2FP.BF16.F32.PACK_AB R33, R35, R34 ;  /* 0x000000222321723e */ /* 0x000fe400000010ff */
[----:B------:R-:W-:Y:S02]  /*2410*/  F2FP.BF16.F32.PACK_AB R64, R65, R64 ;  /* 0x000000404140723e */ /* 0x000fe400000010ff */
[----:B------:R-:W-:Y:S01]  /*2420*/  F2FP.BF16.F32.PACK_AB R122, R125, R124 ;  /* 0x0000007c7d7a723e */ /* 0x000fe200000010ff */
[----:B------:R-:W1:Y:S02]  /*2430*/  @!P2 SYNCS.CCTL.IV [UR20+0x3c008] ;  /* 0x03c00800ff00a9b1 */ /* 0x000e640008000014 */
[----:B-1----:R-:W-:Y:S01]  /*2440*/  BAR.SYNC.DEFER_BLOCKING 0x0 ;  /* 0x0000000000007b1d */ /* 0x002fe20000010000 */
[----:B------:R-:W-:-:S02]  /*2450*/  F2FP.BF16.F32.PACK_AB R123, R127, R126 ;  /* 0x0000007e7f7b723e */ /* 0x000fc400000010ff */
[----:B------:R-:W-:Y:S02]  /*2460*/  LOP3.LUT R4, R0, 0x40, RZ, 0x3c, !PT ;  /* 0x0000004000047812 */ /* 0x000fe400078e3cff */
[----:B------:R-:W-:Y:S02]  /*2470*/  F2FP.BF16.F32.PACK_AB R34, R37, R36 ;  /* 0x000000242522723e */ /* 0x000fe400000010ff */
[----:B------:R-:W-:Y:S01]  /*2480*/  F2FP.BF16.F32.PACK_AB R35, R39, R38 ;  /* 0x000000262723723e */ /* 0x000fe200000010ff */
[----:B------:R-:W-:Y:S01]  /*2490*/  VIADD R4, R4, UR20 ;  /* 0x0000001404047c36 */ /* 0x000fe20008000000 */
[----:B------:R-:W-:Y:S02]  /*24a0*/  F2FP.BF16.F32.PACK_AB R65, R67, R66 ;  /* 0x000000424341723e */ /* 0x000fe400000010ff */
[----:B------:R-:W-:Y:S02]  /*24b0*/  F2FP.BF16.F32.PACK_AB R96, R97, R96 ;  /* 0x000000606160723e */ /* 0x000fe400000010ff */
[----:B------:R-:W-:-:S02]  /*24c0*/  F2FP.BF16.F32.PACK_AB R66, R69, R68 ;  /* 0x000000444542723e */ /* 0x000fc400000010ff */
[----:B------:R-:W-:Y:S02]  /*24d0*/  F2FP.BF16.F32.PACK_AB R67, R71, R70 ;  /* 0x000000464743723e */ /* 0x000fe400000010ff */
[----:B------:R-:W-:Y:S02]  /*24e0*/  F2FP.BF16.F32.PACK_AB R97, R99, R98 ;  /* 0x000000626361723e */ /* 0x000fe400000010ff */
[----:B------:R-:W-:Y:S02]  /*24f0*/  F2FP.BF16.F32.PACK_AB R128, R129, R128 ;  /* 0x000000808180723e */ /* 0x000fe400000010ff */
[----:B------:R-:W-:Y:S02]  /*2500*/  F2FP.BF16.F32.PACK_AB R40, R41, R40 ;  /* 0x000000282928723e */ /* 0x000fe400000010ff */
[----:B------:R-:W-:Y:S01]  /*2510*/  F2FP.BF16.F32.PACK_AB R98, R101, R100 ;  /* 0x000000646562723e */ /* 0x000fe200000010ff */
[----:B------:R-:W1:Y:S02]  /*2520*/  @!P2 SYNCS.CCTL.IV [UR20+0x3c010] ;  /* 0x03c01000ff00a9b1 */ /* 0x000e640008000014 */
[----:B-1----:R-:W-:Y:S01]  /*2530*/  STSM.16.M88.4 [R2], R24 ;  /* 0x0000001802007844 */ /* 0x002fe20000000200 */
[----:B------:R-:W-:-:S02]  /*2540*/  F2FP.BF16.F32.PACK_AB R99, R103, R102 ;  /* 0x000000666763723e */ /* 0x000fc400000010ff */
[----:B------:R-:W-:Y:S01]  /*2550*/  F2FP.BF16.F32.PACK_AB R129, R131, R130 ;  /* 0x000000828381723e */ /* 0x000fe200000010ff */
[----:B------:R-:W-:Y:S01]  /*2560*/  STSM.16.M88.4 [R2+0x2000], R56 ;  /* 0x0020003802007844 */ /* 0x000fe20000000200 */
[----:B------:R-:W-:Y:S02]  /*2570*/  F2FP.BF16.F32.PACK_AB R41, R43, R42 ;  /* 0x0000002a2b29723e */ /* 0x000fe400000010ff */
[----:B------:R-:W-:Y:S01]  /*2580*/  F2FP.BF16.F32.PACK_AB R72, R73, R72 ;  /* 0x000000484948723e */ /* 0x000fe200000010ff */
[----:B------:R-:W-:Y:S01]  /*2590*/  STSM.16.M88.4 [R2+0x4000], R88 ;  /* 0x0040005802007844 */ /* 0x000fe20000000200 */
[----:B------:R-:W-:Y:S02]  /*25a0*/  F2FP.BF16.F32.PACK_AB R130, R133, R132 ;  /* 0x000000848582723e */ /* 0x000fe400000010ff */
[----:B------:R-:W-:Y:S01]  /*25b0*/  F2FP.BF16.F32.PACK_AB R131, R135, R134 ;  /* 0x000000868783723e */ /* 0x000fe200000010ff */
[----:B------:R-:W-:Y:S01]  /*25c0*/  STSM.16.M88.4 [R2+0x6000], R120 ;  /* 0x0060007802007844 */ /* 0x000fe20000000200 */
[----:B------:R-:W-:-:S02]  /*25d0*/  LOP3.LUT R0, R0, 0x60, RZ, 0x3c, !PT ;  /* 0x0000006000007812 */ /* 0x000fc400078e3cff */
[----:B------:R-:W-:Y:S01]  /*25e0*/  F2FP.BF16.F32.PACK_AB R42, R45, R44 ;  /* 0x0000002c2d2a723e */ /* 0x000fe200000010ff */
[----:B------:R-:W-:Y:S01]  /*25f0*/  STSM.16.M88.4 [R3], R32 ;  /* 0x0000002003007844 */ /* 0x000fe20000000200 */
[----:B------:R-:W-:Y:S01]  /*2600*/  F2FP.BF16.F32.PACK_AB R43, R47, R46 ;  /* 0x0000002e2f2b723e */ /* 0x000fe200000010ff */
[----:B------:R-:W-:Y:S01]  /*2610*/  VIADD R0, R0, UR20 ;  /* 0x0000001400007c36 */ /* 0x000fe20008000000 */
[----:B------:R-:W-:Y:S01]  /*2620*/  F2FP.BF16.F32.PACK_AB R73, R75, R74 ;  /* 0x0000004a4b49723e */ /* 0x000fe200000010ff */
[----:B------:R-:W-:Y:S01]  /*2630*/  STSM.16.M88.4 [R3+0x2000], R64 ;  /* 0x0020004003007844 */ /* 0x000fe20000000200 */
[----:B------:R-:W-:Y:S02]  /*2640*/  F2FP.BF16.F32.PACK_AB R104, R105, R104 ;  /* 0x000000686968723e */ /* 0x000fe400000010ff */
[----:B------:R-:W-:Y:S01]  /*2650*/  F2FP.BF16.F32.PACK_AB R74, R77, R76 ;  /* 0x0000004c4d4a723e */ /* 0x000fe200000010ff */
[----:B------:R-:W-:Y:S01]  /*2660*/  STSM.16.M88.4 [R3+0x4000], R96 ;  /* 0x0040006003007844 */ /* 0x000fe20000000200 */
[----:B------:R-:W-:-:S02]  /*2670*/  F2FP.BF16.F32.PACK_AB R75, R79, R78 ;  /* 0x0000004e4f4b723e */ /* 0x000fc400000010ff */
[----:B------:R-:W-:Y:S01]  /*2680*/  F2FP.BF16.F32.PACK_AB R105, R107, R106 ;  /* 0x0000006a6b69723e */ /* 0x000fe200000010ff */
[----:B------:R-:W-:Y:S01]  /*2690*/  STSM.16.M88.4 [R3+0x6000], R128 ;  /* 0x0060008003007844 */ /* 0x000fe20000000200 */
[----:B------:R-:W-:Y:S02]  /*26a0*/  F2FP.BF16.F32.PACK_AB R136, R137, R136 ;  /* 0x000000888988723e */ /* 0x000fe400000010ff */
[----:B------:R-:W-:Y:S01]  /*26b0*/  F2FP.BF16.F32.PACK_AB R48, R49, R48 ;  /* 0x000000303130723e */ /* 0x000fe200000010ff */
[----:B------:R-:W-:Y:S01]  /*26c0*/  STSM.16.M88.4 [R4], R40 ;  /* 0x0000002804007844 */ /* 0x000fe20000000200 */
[----:B------:R-:W-:Y:S02]  /*26d0*/  F2FP.BF16.F32.PACK_AB R106, R109, R108 ;  /* 0x0000006c6d6a723e */ /* 0x000fe400000010ff */
[----:B------:R-:W-:Y:S01]  /*26e0*/  F2FP.BF16.F32.PACK_AB R107, R111, R110 ;  /* 0x0000006e6f6b723e */ /* 0x000fe200000010ff */
[----:B------:R-:W-:Y:S01]  /*26f0*/  STSM.16.M88.4 [R4+0x2000], R72 ;  /* 0x0020004804007844 */ /* 0x000fe20000000200 */
[----:B------:R-:W-:-:S02]  /*2700*/  F2FP.BF16.F32.PACK_AB R137, R139, R138 ;  /* 0x0000008a8b89723e */ /* 0x000fc400000010ff */
[----:B------:R-:W-:Y:S01]  /*2710*/  F2FP.BF16.F32.PACK_AB R49, R51, R50 ;  /* 0x000000323331723e */ /* 0x000fe200000010ff */
[----:B------:R-:W-:Y:S01]  /*2720*/  STSM.16.M88.4 [R4+0x4000], R104 ;  /* 0x0040006804007844 */ /* 0x000fe20000000200 */
[----:B------:R-:W-:Y:S02]  /*2730*/  F2FP.BF16.F32.PACK_AB R80, R81, R80 ;  /* 0x000000505150723e */ /* 0x000fe400000010ff */
[----:B------:R-:W-:Y:S02]  /*2740*/  F2FP.BF16.F32.PACK_AB R138, R141, R140 ;  /* 0x0000008c8d8a723e */ /* 0x000fe400000010ff */
[----:B------:R-:W-:Y:S02]  /*2750*/  F2FP.BF16.F32.PACK_AB R139, R143, R142 ;  /* 0x0000008e8f8b723e */ /* 0x000fe400000010ff */
[----:B------:R-:W-:Y:S02]  /*2760*/  F2FP.BF16.F32.PACK_AB R50, R53, R52 ;  /* 0x000000343532723e */ /* 0x000fe400000010ff */
[----:B------:R-:W-:Y:S01]  /*2770*/  F2FP.BF16.F32.PACK_AB R51, R55, R54 ;  /* 0x000000363733723e */ /* 0x000fe200000010ff */
[----:B------:R-:W-:Y:S01]  /*2780*/  STSM.16.M88.4 [R4+0x6000], R136 ;  /* 0x0060008804007844 */ /* 0x000fe20000000200 */
[----:B------:R-:W-:-:S02]  /*2790*/  F2FP.BF16.F32.PACK_AB R81, R83, R82 ;  /* 0x000000525351723e */ /* 0x000fc400000010ff */
[----:B------:R-:W-:Y:S01]  /*27a0*/  F2FP.BF16.F32.PACK_AB R112, R113, R112 ;  /* 0x000000707170723e */ /* 0x000fe200000010ff */
[----:B------:R-:W-:Y:S01]  /*27b0*/  STSM.16.M88.4 [R0], R48 ;  /* 0x0000003000007844 */ /* 0x000fe20000000200 */
[----:B------:R-:W-:Y:S02]  /*27c0*/  F2FP.BF16.F32.PACK_AB R82, R85, R84 ;  /* 0x000000545552723e */ /* 0x000fe400000010ff */
[----:B------:R-:W-:Y:S02]  /*27d0*/  F2FP.BF16.F32.PACK_AB R83, R87, R86 ;  /* 0x000000565753723e */ /* 0x000fe400000010ff */
[----:B------:R-:W-:Y:S02]  /*27e0*/  F2FP.BF16.F32.PACK_AB R113, R115, R114 ;  /* 0x000000727371723e */ /* 0x000fe400000010ff */
[----:B------:R-:W-:Y:S01]  /*27f0*/  F2FP.BF16.F32.PACK_AB R144, R145, R144 ;  /* 0x000000909190723e */ /* 0x000fe200000010ff */
[----:B------:R-:W-:Y:S01]  /*2800*/  STSM.16.M88.4 [R0+0x2000], R80 ;  /* 0x0020005000007844 */ /* 0x000fe20000000200 */
[----:B------:R-:W-:-:S02]  /*2810*/  F2FP.BF16.F32.PACK_AB R114, R117, R116 ;  /* 0x000000747572723e */ /* 0x000fc400000010ff */
[----:B------:R-:W-:Y:S02]  /*2820*/  F2FP.BF16.F32.PACK_AB R115, R119, R118 ;  /* 0x000000767773723e */ /* 0x000fe400000010ff */
[----:B------:R-:W-:Y:S02]  /*2830*/  F2FP.BF16.F32.PACK_AB R145, R147, R146 ;  /* 0x000000929391723e */ /* 0x000fe400000010ff */
[----:B------:R-:W-:Y:S01]  /*2840*/  F2FP.BF16.F32.PACK_AB R146, R149, R148 ;  /* 0x000000949592723e */ /* 0x000fe200000010ff */
[----:B------:R-:W-:Y:S01]  /*2850*/  STSM.16.M88.4 [R0+0x4000], R112 ;  /* 0x0040007000007844 */ /* 0x000fe20000000200 */
[----:B------:R-:W-:-:S05]  /*2860*/  F2FP.BF16.F32.PACK_AB R147, R151, R150 ;  /* 0x000000969793723e */ /* 0x000fca00000010ff */
[----:B------:R-:W-:Y:S01]  /*2870*/  STSM.16.M88.4 [R0+0x6000], R144 ;  /* 0x0060009000007844 */ /* 0x000fe20000000200 */
[----:B------:R1:W-:Y:S06]  /*2880*/  MEMBAR.ALL.CTA ;  /* 0x0000000000007992 */ /* 0x0003ec0000008000 */
[----:B-1----:R-:W1:Y:S02]  /*2890*/  FENCE.VIEW.ASYNC.S ;  /* 0x00000000000073c6 */ /* 0x002e640000000000 */
[----:B-1----:R-:W-:Y:S06]  /*28a0*/  BAR.SYNC.DEFER_BLOCKING 0x0 ;  /* 0x0000000000007b1d */ /* 0x002fec0000010000 */
[----:B------:R1:W-:Y:S01]  /*28b0*/  UTMASTG.2D [UR8], [UR26] ;  /* 0x000000081a0073b5 */ /* 0x0003e20008008000 */
[----:B------:R0:W-:Y:S01]  /*28c0*/  UTMACMDFLUSH ;  /* 0x00000000000079b7 */ /* 0x0001e20000000000 */
[----:B------:R-:W-:-:S04]  /*28d0*/  DEPBAR.LE SB0, 0x0 ;  /* 0x000080000000791a */ /* 0x000fc80000000000 */
[----:B------:R-:W-:Y:S06]  /*28e0*/  BAR.SYNC.DEFER_BLOCKING 0x0 ;  /* 0x0000000000007b1d */ /* 0x000fec0000010000 */
[----:B-1-3--:R-:W-:Y:S05]  /*28f0*/  EXIT ;  /* 0x000000000000794d */ /* 0x00afea0003800000 */
.L_x_48:
[----:B------:R-:W1:Y:S02]  /*2900*/  SYNCS.PHASECHK.TRANS64.TRYWAIT P0, [UR31+0x3c000], R2 ;  /* 0x03c00002ff0075a7 */ /* 0x000e64000800015f */
[----:B-1----:R-:W-:Y:S05]  /*2910*/  @!P0 BRA `(.L_x_48) ;  /* 0xfffffffc00f88947 */ /* 0x002fea000383ffff */
[----:B------:R-:W-:Y:S05]  /*2920*/  BRA `(.L_x_50) ;  /* 0xfffffff400807947 */ /* 0x000fea000383ffff */
.L_x_51:
[----:B------:R-:W-:-:S00]  /*2930*/  BRA `(.L_x_51) ;  /* 0xfffffffc00fc7947 */ /* 0x000fc0000383ffff */
[----:B------:R-:W-:-:S00]  /*2940*/  NOP ;  /* 0x0000000000007918 */ /* 0x000fc00000000000 */
        /* <DEDUP_REMOVED lines=11> */
.L_x_52:


//--------------------- .nv.shared.gluon_wgmma    --------------------------
	.section	.nv.shared.gluon_wgmma,"aw",@nobits
	.sectionflags	@""
	.align	16
	.zero		1024


//--------------------- .nv.shared.reserved.0     --------------------------
	.section	.nv.shared.reserved.0,"aw",@nobits
	.weak		__nv_reservedSMEM_offset_0_alias
	.size		__nv_reservedSMEM_offset_0_alias, 0, 0
	.other		__nv_reservedSMEM_offset_0_alias,@"STO_CUDA_RESERVED_SHARED STV_DEFAULT"
__nv_reservedSMEM_offset_0_alias:
	.zero		0


//--------------------- .nv.constant0.gluon_wgmma --------------------------
	.section	.nv.constant0.gluon_wgmma,"a",@progbits
	.sectionflags	@""
	.align	4
.nv.constant0.gluon_wgmma:
	.zero		608


//--------------------- SYMBOLS --------------------------

	.type		.nv.reservedSmem.offset0,@object
	.size		.nv.reservedSmem.offset0,0x4
